//
// Generated by NVIDIA NVVM Compiler
//
// Compiler Build ID: CL-36424714
// Cuda compilation tools, release 13.0, V13.0.88
// Based on NVVM 20.0.0
//

.version 9.0
.target sm_100
.address_size 64

	// .globl	sq
.extern .func  (.param .b64 func_retval0) malloc
(
	.param .b64 malloc_param_0
)
;
.extern .func __assertfail
(
	.param .b64 __assertfail_param_0,
	.param .b64 __assertfail_param_1,
	.param .b32 __assertfail_param_2,
	.param .b64 __assertfail_param_3,
	.param .b64 __assertfail_param_4
)
;
.global .align 4 .f32 llAllocCount;
.global .align 1 .b8 __unnamed_1[29] = {108, 108, 110, 111, 100, 101, 32, 42, 103, 101, 116, 78, 101, 119, 76, 76, 78, 111, 100, 101, 40, 118, 111, 105, 100, 32, 42, 41};
.global .align 1 .b8 $str[13] = {104, 101, 97, 100, 32, 33, 61, 32, 78, 85, 76, 76};
.global .align 1 .b8 $str$1[27] = {47, 116, 109, 112, 47, 115, 97, 115, 115, 95, 99, 117, 95, 107, 104, 98, 97, 110, 102, 108, 105, 47, 107, 46, 99, 117};

.visible .entry sq(
	.param .u64 .ptr .align 1 sq_param_0,
	.param .u64 sq_param_1,
	.param .u64 sq_param_2,
	.param .u64 sq_param_3,
	.param .u64 .ptr .align 1 sq_param_4,
	.param .u64 .ptr .align 1 sq_param_5
)
{
	.local .align 16 .b8 	__local_depot0[4160];
	.reg .b64 	%SP;
	.reg .b64 	%SPL;
	.reg .pred 	%p<95>;
	.reg .b16 	%rs<39>;
	.reg .b32 	%r<314>;
	.reg .b64 	%rd<228>;
	.reg .b64 	%fd<124>;

	mov.u64 	%SPL, __local_depot0;
	cvta.local.u64 	%SP, %SPL;
	ld.param.u64 	%rd93, [sq_param_0];
	ld.param.u64 	%rd94, [sq_param_2];
	ld.param.u64 	%rd95, [sq_param_3];
	ld.param.u64 	%rd96, [sq_param_4];
	ld.param.u64 	%rd97, [sq_param_5];
	cvta.to.global.u64 	%rd1, %rd93;
	cvta.to.global.u64 	%rd98, %rd97;
	add.u64 	%rd2, %SPL, 0;
	add.u64 	%rd100, %SP, 160;
	add.u64 	%rd3, %SPL, 160;
	mov.u32 	%r90, %ctaid.x;
	cvt.u64.u32 	%rd101, %r90;
	add.s64 	%rd102, %rd98, %rd101;
	mov.b16 	%rs1, 0;
	st.global.u8 	[%rd102], %rs1;
	bar.sync 	0;
	mov.u32 	%r91, %ntid.x;
	mov.u32 	%r92, %tid.x;
	mad.lo.s32 	%r1, %r90, %r91, %r92;
	cvt.u32.u64 	%r2, %rd94;
	add.s32 	%r93, %r2, -1;
	mul.lo.s32 	%r94, %r93, %r2;
	shr.u32 	%r95, %r94, 31;
	add.s32 	%r96, %r94, %r95;
	shr.s32 	%r97, %r96, 1;
	setp.ge.s32 	%p1, %r1, %r97;
	@%p1 bra 	$L__BB0_124;
	cvt.u32.u64 	%r3, %rd95;
	add.s32 	%r4, %r1, %r3;
	setp.ge.s32 	%p2, %r1, %r4;
	@%p2 bra 	$L__BB0_22;
	cvt.s64.s32 	%rd103, %r1;
	add.s64 	%rd4, %rd1, %rd103;
	and.b32  	%r5, %r3, 3;
	setp.eq.s32 	%p3, %r5, 0;
	mov.u32 	%r272, %r1;
	@%p3 bra 	$L__BB0_8;
	mov.b32 	%r271, 0;
	mov.u32 	%r272, %r1;
$L__BB0_4:
	.pragma "nounroll";
	cvt.s64.s32 	%rd105, %r272;
	add.s64 	%rd106, %rd1, %rd105;
	ld.global.u8 	%rd104, [%rd106];
	setp.gt.u64 	%p4, %rd104, 58;
	@%p4 bra 	$L__BB0_7;
	cvt.u32.u64 	%r99, %rd104;
	mov.b64 	%rd107, 1;
	shl.b64 	%rd108, %rd107, %r99;
	and.b64  	%rd109, %rd108, 288356819988905984;
	setp.ne.s64 	%p5, %rd109, 0;
	@%p5 bra 	$L__BB0_6;
	bra.uni 	$L__BB0_7;
$L__BB0_6:
	mov.b16 	%rs2, 32;
	st.global.u8 	[%rd4], %rs2;
$L__BB0_7:
	add.s32 	%r272, %r272, 1;
	add.s32 	%r271, %r271, 1;
	setp.ne.s32 	%p6, %r271, %r5;
	@%p6 bra 	$L__BB0_4;
$L__BB0_8:
	add.s32 	%r100, %r3, -1;
	setp.lt.u32 	%p7, %r100, 3;
	@%p7 bra 	$L__BB0_22;
$L__BB0_9:
	cvt.s64.s32 	%rd111, %r272;
	add.s64 	%rd5, %rd1, %rd111;
	ld.global.u8 	%rd110, [%rd5];
	setp.gt.u64 	%p8, %rd110, 58;
	@%p8 bra 	$L__BB0_12;
	cvt.u32.u64 	%r101, %rd110;
	mov.b64 	%rd112, 1;
	shl.b64 	%rd113, %rd112, %r101;
	and.b64  	%rd114, %rd113, 288356819988905984;
	setp.ne.s64 	%p9, %rd114, 0;
	@%p9 bra 	$L__BB0_11;
	bra.uni 	$L__BB0_12;
$L__BB0_11:
	mov.b16 	%rs3, 32;
	st.global.u8 	[%rd4], %rs3;
$L__BB0_12:
	ld.global.u8 	%rd115, [%rd5+1];
	setp.gt.u64 	%p10, %rd115, 58;
	@%p10 bra 	$L__BB0_15;
	cvt.u32.u64 	%r102, %rd115;
	mov.b64 	%rd116, 1;
	shl.b64 	%rd117, %rd116, %r102;
	and.b64  	%rd118, %rd117, 288356819988905984;
	setp.ne.s64 	%p11, %rd118, 0;
	@%p11 bra 	$L__BB0_14;
	bra.uni 	$L__BB0_15;
$L__BB0_14:
	mov.b16 	%rs4, 32;
	st.global.u8 	[%rd4], %rs4;
$L__BB0_15:
	ld.global.u8 	%rd119, [%rd5+2];
	setp.gt.u64 	%p12, %rd119, 58;
	@%p12 bra 	$L__BB0_18;
	cvt.u32.u64 	%r103, %rd119;
	mov.b64 	%rd120, 1;
	shl.b64 	%rd121, %rd120, %r103;
	and.b64  	%rd122, %rd121, 288356819988905984;
	setp.ne.s64 	%p13, %rd122, 0;
	@%p13 bra 	$L__BB0_17;
	bra.uni 	$L__BB0_18;
$L__BB0_17:
	mov.b16 	%rs5, 32;
	st.global.u8 	[%rd4], %rs5;
$L__BB0_18:
	ld.global.u8 	%rd123, [%rd5+3];
	setp.gt.u64 	%p14, %rd123, 58;
	@%p14 bra 	$L__BB0_21;
	cvt.u32.u64 	%r104, %rd123;
	mov.b64 	%rd124, 1;
	shl.b64 	%rd125, %rd124, %r104;
	and.b64  	%rd126, %rd125, 288356819988905984;
	setp.ne.s64 	%p15, %rd126, 0;
	@%p15 bra 	$L__BB0_20;
	bra.uni 	$L__BB0_21;
$L__BB0_20:
	mov.b16 	%rs6, 32;
	st.global.u8 	[%rd4], %rs6;
$L__BB0_21:
	add.s32 	%r272, %r272, 4;
	setp.ne.s32 	%p16, %r272, %r4;
	@%p16 bra 	$L__BB0_9;
$L__BB0_22:
	bar.sync 	0;
	add.s64 	%rd6, %rd94, -2;
	add.s64 	%rd7, %rd94, -1;
	mov.b32 	%r280, 0;
	mov.u32 	%r275, %r280;
$L__BB0_23:
	mov.u32 	%r16, %r281;
	mov.u32 	%r15, %r282;
	add.s32 	%r278, %r275, 1;
	cvt.u64.u32 	%rd127, %r278;
	setp.lt.u64 	%p17, %rd7, %rd127;
	mov.u32 	%r283, %r275;
	@%p17 bra 	$L__BB0_27;
	mov.u32 	%r279, %r280;
$L__BB0_25:
	setp.eq.s32 	%p18, %r1, %r279;
	mov.u32 	%r280, %r1;
	mov.u32 	%r281, %r275;
	mov.u32 	%r282, %r278;
	mov.u32 	%r283, %r2;
	@%p18 bra 	$L__BB0_27;
	add.s32 	%r279, %r279, 1;
	add.s32 	%r278, %r278, 1;
	cvt.u64.u32 	%rd128, %r278;
	setp.ge.u64 	%p19, %rd7, %rd128;
	mov.u32 	%r280, %r279;
	mov.u32 	%r281, %r16;
	mov.u32 	%r282, %r15;
	mov.u32 	%r283, %r275;
	@%p19 bra 	$L__BB0_25;
$L__BB0_27:
	add.s32 	%r275, %r283, 1;
	cvt.u64.u32 	%rd129, %r275;
	setp.ge.u64 	%p20, %rd6, %rd129;
	@%p20 bra 	$L__BB0_23;
	bar.sync 	0;
	cvt.u64.u32 	%rd131, %r281;
	mul.lo.s64 	%rd8, %rd95, %rd131;
	cvt.u64.u32 	%rd132, %r282;
	mul.lo.s64 	%rd9, %rd95, %rd132;
	mov.b64 	%rd208, 0;
	st.local.v2.u64 	[%rd2], {%rd208, %rd208};
	st.local.v2.u64 	[%rd2+16], {%rd208, %rd208};
	st.local.v2.u64 	[%rd2+32], {%rd208, %rd208};
	st.local.v2.u64 	[%rd2+48], {%rd208, %rd208};
	st.local.v2.u64 	[%rd2+64], {%rd208, %rd208};
	st.local.v2.u64 	[%rd2+80], {%rd208, %rd208};
	st.local.v2.u64 	[%rd2+96], {%rd208, %rd208};
	st.local.v2.u64 	[%rd2+112], {%rd208, %rd208};
	st.local.v2.u64 	[%rd2+128], {%rd208, %rd208};
	st.local.v2.u64 	[%rd2+144], {%rd208, %rd208};
	setp.eq.s32 	%p21, %r3, 0;
	@%p21 bra 	$L__BB0_82;
	add.s64 	%rd10, %rd1, %rd8;
	add.s64 	%rd11, %rd93, %rd8;
	mov.b32 	%r285, 0;
	mov.b32 	%r298, -1;
$L__BB0_30:
	mov.u32 	%r27, %r298;
	cvt.u64.u32 	%rd133, %r285;
	add.s64 	%rd134, %rd10, %rd133;
	ld.global.u8 	%rs7, [%rd134];
	setp.eq.s16 	%p22, %rs7, 32;
	@%p22 bra 	$L__BB0_32;
	setp.eq.s32 	%p23, %r27, -1;
	selp.b32 	%r298, %r285, %r27, %p23;
	bra.uni 	$L__BB0_53;
$L__BB0_32:
	setp.eq.s32 	%p24, %r27, -1;
	mov.b32 	%r298, -1;
	@%p24 bra 	$L__BB0_53;
	cvt.s64.s32 	%rd12, %r27;
	sub.s32 	%r30, %r285, %r27;
	setp.eq.s32 	%p25, %r30, 0;
	mov.b64 	%rd204, 0;
	@%p25 bra 	$L__BB0_48;
	and.b32  	%r31, %r30, 15;
	sub.s32 	%r112, %r27, %r285;
	setp.gt.u32 	%p26, %r112, -16;
	mov.b32 	%r292, 0;
	mov.u32 	%r297, %r292;
	@%p26 bra 	$L__BB0_37;
	and.b32  	%r292, %r30, -16;
	mov.b32 	%r286, 0;
	mov.u32 	%r297, %r286;
$L__BB0_36:
	.pragma "nounroll";
	cvt.u64.u32 	%rd136, %r286;
	add.s64 	%rd137, %rd136, %rd12;
	add.s64 	%rd138, %rd10, %rd137;
	ld.global.u8 	%r114, [%rd138];
	add.s32 	%r115, %r297, %r114;
	ld.global.u8 	%r116, [%rd138+1];
	add.s32 	%r117, %r115, %r116;
	ld.global.u8 	%r118, [%rd138+2];
	add.s32 	%r119, %r117, %r118;
	ld.global.u8 	%r120, [%rd138+3];
	add.s32 	%r121, %r119, %r120;
	ld.global.u8 	%r122, [%rd138+4];
	add.s32 	%r123, %r121, %r122;
	ld.global.u8 	%r124, [%rd138+5];
	add.s32 	%r125, %r123, %r124;
	ld.global.u8 	%r126, [%rd138+6];
	add.s32 	%r127, %r125, %r126;
	ld.global.u8 	%r128, [%rd138+7];
	add.s32 	%r129, %r127, %r128;
	ld.global.u8 	%r130, [%rd138+8];
	add.s32 	%r131, %r129, %r130;
	ld.global.u8 	%r132, [%rd138+9];
	add.s32 	%r133, %r131, %r132;
	ld.global.u8 	%r134, [%rd138+10];
	add.s32 	%r135, %r133, %r134;
	ld.global.u8 	%r136, [%rd138+11];
	add.s32 	%r137, %r135, %r136;
	ld.global.u8 	%r138, [%rd138+12];
	add.s32 	%r139, %r137, %r138;
	ld.global.u8 	%r140, [%rd138+13];
	add.s32 	%r141, %r139, %r140;
	ld.global.u8 	%r142, [%rd138+14];
	add.s32 	%r143, %r141, %r142;
	ld.global.u8 	%r144, [%rd138+15];
	add.s32 	%r297, %r143, %r144;
	add.s32 	%r286, %r286, 16;
	setp.ne.s32 	%p27, %r286, %r292;
	@%p27 bra 	$L__BB0_36;
$L__BB0_37:
	setp.eq.s32 	%p28, %r31, 0;
	@%p28 bra 	$L__BB0_47;
	and.b32  	%r40, %r30, 7;
	setp.lt.u32 	%p29, %r31, 8;
	@%p29 bra 	$L__BB0_40;
	cvt.u64.u32 	%rd139, %r292;
	add.s64 	%rd140, %rd139, %rd12;
	add.s64 	%rd141, %rd10, %rd140;
	ld.global.u8 	%r146, [%rd141];
	add.s32 	%r147, %r297, %r146;
	ld.global.u8 	%r148, [%rd141+1];
	add.s32 	%r149, %r147, %r148;
	ld.global.u8 	%r150, [%rd141+2];
	add.s32 	%r151, %r149, %r150;
	ld.global.u8 	%r152, [%rd141+3];
	add.s32 	%r153, %r151, %r152;
	ld.global.u8 	%r154, [%rd141+4];
	add.s32 	%r155, %r153, %r154;
	ld.global.u8 	%r156, [%rd141+5];
	add.s32 	%r157, %r155, %r156;
	ld.global.u8 	%r158, [%rd141+6];
	add.s32 	%r159, %r157, %r158;
	ld.global.u8 	%r160, [%rd141+7];
	add.s32 	%r297, %r159, %r160;
	add.s32 	%r292, %r292, 8;
$L__BB0_40:
	setp.eq.s32 	%p30, %r40, 0;
	@%p30 bra 	$L__BB0_47;
	and.b32  	%r46, %r30, 3;
	setp.lt.u32 	%p31, %r40, 4;
	@%p31 bra 	$L__BB0_43;
	cvt.u64.u32 	%rd142, %r292;
	add.s64 	%rd143, %rd142, %rd12;
	add.s64 	%rd144, %rd10, %rd143;
	ld.global.u8 	%r162, [%rd144];
	add.s32 	%r163, %r297, %r162;
	ld.global.u8 	%r164, [%rd144+1];
	add.s32 	%r165, %r163, %r164;
	ld.global.u8 	%r166, [%rd144+2];
	add.s32 	%r167, %r165, %r166;
	ld.global.u8 	%r168, [%rd144+3];
	add.s32 	%r297, %r167, %r168;
	add.s32 	%r292, %r292, 4;
$L__BB0_43:
	setp.eq.s32 	%p32, %r46, 0;
	@%p32 bra 	$L__BB0_47;
	cvt.u64.u32 	%rd145, %r292;
	add.s64 	%rd146, %rd145, %rd12;
	add.s64 	%rd13, %rd10, %rd146;
	ld.global.u8 	%r169, [%rd13];
	add.s32 	%r297, %r297, %r169;
	setp.eq.s32 	%p33, %r46, 1;
	@%p33 bra 	$L__BB0_47;
	ld.global.u8 	%r170, [%rd13+1];
	add.s32 	%r297, %r297, %r170;
	setp.eq.s32 	%p34, %r46, 2;
	@%p34 bra 	$L__BB0_47;
	ld.global.u8 	%r171, [%rd13+2];
	add.s32 	%r297, %r297, %r171;
$L__BB0_47:
	mul.hi.u32 	%r172, %r297, -858993459;
	shr.u32 	%r173, %r172, 4;
	mul.lo.s32 	%r174, %r173, 20;
	sub.s32 	%r175, %r297, %r174;
	cvt.u64.u32 	%rd204, %r175;
$L__BB0_48:
	shl.b64 	%rd147, %rd204, 3;
	add.s64 	%rd16, %rd2, %rd147;
	ld.local.u64 	%rd17, [%rd16];
	setp.ne.s64 	%p35, %rd17, 0;
	@%p35 bra 	$L__BB0_52;
	add.s64 	%rd149, %rd11, %rd12;
	st.local.u64 	[%rd3], %rd149;
	mov.b16 	%rs10, 1;
	st.local.v2.u8 	[%rd3+8], {%rs10, %rs10};
	{ // callseq 0, 0
	.param .b64 param0;
	st.param.b64 	[param0], 16;
	.param .b64 retval0;
	call.uni (retval0), 
	malloc, 
	(
	param0
	);
	ld.param.b64 	%rd150, [retval0];
	} // callseq 0
	setp.ne.s64 	%p36, %rd150, 0;
	@%p36 bra 	$L__BB0_51;
	mov.u64 	%rd151, $str;
	cvta.global.u64 	%rd152, %rd151;
	mov.u64 	%rd153, $str$1;
	cvta.global.u64 	%rd154, %rd153;
	mov.u64 	%rd155, __unnamed_1;
	cvta.global.u64 	%rd156, %rd155;
	{ // callseq 1, 0
	.param .b64 param0;
	st.param.b64 	[param0], %rd152;
	.param .b64 param1;
	st.param.b64 	[param1], %rd154;
	.param .b32 param2;
	st.param.b32 	[param2], 46;
	.param .b64 param3;
	st.param.b64 	[param3], %rd156;
	.param .b64 param4;
	st.param.b64 	[param4], 1;
	call.uni 
	__assertfail, 
	(
	param0, 
	param1, 
	param2, 
	param3, 
	param4
	);
	} // callseq 1
$L__BB0_51:
	st.u64 	[%rd150], %rd100;
	mov.b64 	%rd158, 0;
	st.u64 	[%rd150+8], %rd158;
	st.local.u64 	[%rd16], %rd158;
	bra.uni 	$L__BB0_53;
$L__BB0_52:
	ld.u64 	%rd148, [%rd17];
	ld.u8 	%rs8, [%rd148+9];
	add.s16 	%rs9, %rs8, 1;
	st.u8 	[%rd148+9], %rs9;
$L__BB0_53:
	add.s32 	%r285, %r285, 1;
	setp.ne.s32 	%p37, %r285, %r3;
	@%p37 bra 	$L__BB0_30;
	add.s64 	%rd19, %rd1, %rd9;
	add.s64 	%rd20, %rd19, 7;
	mov.b32 	%r300, 0;
	mov.b32 	%r313, -1;
$L__BB0_55:
	mov.u32 	%r58, %r313;
	cvt.u64.u32 	%rd159, %r300;
	add.s64 	%rd160, %rd19, %rd159;
	ld.global.u8 	%rs11, [%rd160];
	setp.eq.s16 	%p38, %rs11, 32;
	@%p38 bra 	$L__BB0_57;
	setp.eq.s32 	%p39, %r58, -1;
	selp.b32 	%r313, %r300, %r58, %p39;
	bra.uni 	$L__BB0_80;
$L__BB0_57:
	setp.eq.s32 	%p40, %r58, -1;
	mov.b32 	%r313, -1;
	@%p40 bra 	$L__BB0_80;
	cvt.s64.s32 	%rd21, %r58;
	sub.s32 	%r61, %r300, %r58;
	setp.eq.s32 	%p41, %r61, 0;
	mov.b64 	%rd206, 0;
	@%p41 bra 	$L__BB0_73;
	and.b32  	%r62, %r61, 15;
	sub.s32 	%r183, %r58, %r300;
	setp.gt.u32 	%p42, %r183, -16;
	mov.b32 	%r307, 0;
	mov.u32 	%r312, %r307;
	@%p42 bra 	$L__BB0_62;
	and.b32  	%r307, %r61, -16;
	neg.s32 	%r301, %r307;
	add.s64 	%rd205, %rd20, %rd21;
	mov.b32 	%r312, 0;
$L__BB0_61:
	.pragma "nounroll";
	ld.global.u8 	%r185, [%rd205+-7];
	add.s32 	%r186, %r312, %r185;
	ld.global.u8 	%r187, [%rd205+-6];
	add.s32 	%r188, %r186, %r187;
	ld.global.u8 	%r189, [%rd205+-5];
	add.s32 	%r190, %r188, %r189;
	ld.global.u8 	%r191, [%rd205+-4];
	add.s32 	%r192, %r190, %r191;
	ld.global.u8 	%r193, [%rd205+-3];
	add.s32 	%r194, %r192, %r193;
	ld.global.u8 	%r195, [%rd205+-2];
	add.s32 	%r196, %r194, %r195;
	ld.global.u8 	%r197, [%rd205+-1];
	add.s32 	%r198, %r196, %r197;
	ld.global.u8 	%r199, [%rd205];
	add.s32 	%r200, %r198, %r199;
	ld.global.u8 	%r201, [%rd205+1];
	add.s32 	%r202, %r200, %r201;
	ld.global.u8 	%r203, [%rd205+2];
	add.s32 	%r204, %r202, %r203;
	ld.global.u8 	%r205, [%rd205+3];
	add.s32 	%r206, %r204, %r205;
	ld.global.u8 	%r207, [%rd205+4];
	add.s32 	%r208, %r206, %r207;
	ld.global.u8 	%r209, [%rd205+5];
	add.s32 	%r210, %r208, %r209;
	ld.global.u8 	%r211, [%rd205+6];
	add.s32 	%r212, %r210, %r211;
	ld.global.u8 	%r213, [%rd205+7];
	add.s32 	%r214, %r212, %r213;
	ld.global.u8 	%r215, [%rd205+8];
	add.s32 	%r312, %r214, %r215;
	add.s32 	%r301, %r301, 16;
	add.s64 	%rd205, %rd205, 16;
	setp.ne.s32 	%p43, %r301, 0;
	@%p43 bra 	$L__BB0_61;
$L__BB0_62:
	setp.eq.s32 	%p44, %r62, 0;
	@%p44 bra 	$L__BB0_72;
	and.b32  	%r72, %r61, 7;
	setp.lt.u32 	%p45, %r62, 8;
	@%p45 bra 	$L__BB0_65;
	cvt.u64.u32 	%rd162, %r307;
	add.s64 	%rd163, %rd162, %rd21;
	add.s64 	%rd164, %rd19, %rd163;
	ld.global.u8 	%r217, [%rd164];
	add.s32 	%r218, %r312, %r217;
	ld.global.u8 	%r219, [%rd164+1];
	add.s32 	%r220, %r218, %r219;
	ld.global.u8 	%r221, [%rd164+2];
	add.s32 	%r222, %r220, %r221;
	ld.global.u8 	%r223, [%rd164+3];
	add.s32 	%r224, %r222, %r223;
	ld.global.u8 	%r225, [%rd164+4];
	add.s32 	%r226, %r224, %r225;
	ld.global.u8 	%r227, [%rd164+5];
	add.s32 	%r228, %r226, %r227;
	ld.global.u8 	%r229, [%rd164+6];
	add.s32 	%r230, %r228, %r229;
	ld.global.u8 	%r231, [%rd164+7];
	add.s32 	%r312, %r230, %r231;
	add.s32 	%r307, %r307, 8;
$L__BB0_65:
	setp.eq.s32 	%p46, %r72, 0;
	@%p46 bra 	$L__BB0_72;
	and.b32  	%r78, %r61, 3;
	setp.lt.u32 	%p47, %r72, 4;
	@%p47 bra 	$L__BB0_68;
	cvt.u64.u32 	%rd165, %r307;
	add.s64 	%rd166, %rd165, %rd21;
	add.s64 	%rd167, %rd19, %rd166;
	ld.global.u8 	%r233, [%rd167];
	add.s32 	%r234, %r312, %r233;
	ld.global.u8 	%r235, [%rd167+1];
	add.s32 	%r236, %r234, %r235;
	ld.global.u8 	%r237, [%rd167+2];
	add.s32 	%r238, %r236, %r237;
	ld.global.u8 	%r239, [%rd167+3];
	add.s32 	%r312, %r238, %r239;
	add.s32 	%r307, %r307, 4;
$L__BB0_68:
	setp.eq.s32 	%p48, %r78, 0;
	@%p48 bra 	$L__BB0_72;
	cvt.u64.u32 	%rd168, %r307;
	add.s64 	%rd169, %rd168, %rd21;
	add.s64 	%rd25, %rd19, %rd169;
	ld.global.u8 	%r240, [%rd25];
	add.s32 	%r312, %r312, %r240;
	setp.eq.s32 	%p49, %r78, 1;
	@%p49 bra 	$L__BB0_72;
	ld.global.u8 	%r241, [%rd25+1];
	add.s32 	%r312, %r312, %r241;
	setp.eq.s32 	%p50, %r78, 2;
	@%p50 bra 	$L__BB0_72;
	ld.global.u8 	%r242, [%rd25+2];
	add.s32 	%r312, %r312, %r242;
$L__BB0_72:
	mul.hi.u32 	%r243, %r312, -858993459;
	shr.u32 	%r244, %r243, 4;
	mul.lo.s32 	%r245, %r244, 20;
	sub.s32 	%r246, %r312, %r245;
	cvt.u64.u32 	%rd206, %r246;
$L__BB0_73:
	shl.b64 	%rd170, %rd206, 3;
	add.s64 	%rd28, %rd2, %rd170;
	ld.local.u64 	%rd29, [%rd28];
	setp.ne.s64 	%p51, %rd29, 0;
	@%p51 bra 	$L__BB0_77;
	add.s64 	%rd171, %rd11, %rd21;
	st.local.u64 	[%rd3], %rd171;
	mov.b16 	%rs17, 1;
	mov.b16 	%rs18, 2;
	st.local.v2.u8 	[%rd3+8], {%rs18, %rs17};
	{ // callseq 2, 0
	.param .b64 param0;
	st.param.b64 	[param0], 16;
	.param .b64 retval0;
	call.uni (retval0), 
	malloc, 
	(
	param0
	);
	ld.param.b64 	%rd172, [retval0];
	} // callseq 2
	setp.ne.s64 	%p53, %rd172, 0;
	@%p53 bra 	$L__BB0_76;
	mov.u64 	%rd173, $str;
	cvta.global.u64 	%rd174, %rd173;
	mov.u64 	%rd175, $str$1;
	cvta.global.u64 	%rd176, %rd175;
	mov.u64 	%rd177, __unnamed_1;
	cvta.global.u64 	%rd178, %rd177;
	{ // callseq 3, 0
	.param .b64 param0;
	st.param.b64 	[param0], %rd174;
	.param .b64 param1;
	st.param.b64 	[param1], %rd176;
	.param .b32 param2;
	st.param.b32 	[param2], 46;
	.param .b64 param3;
	st.param.b64 	[param3], %rd178;
	.param .b64 param4;
	st.param.b64 	[param4], 1;
	call.uni 
	__assertfail, 
	(
	param0, 
	param1, 
	param2, 
	param3, 
	param4
	);
	} // callseq 3
$L__BB0_76:
	st.u64 	[%rd172], %rd100;
	mov.b64 	%rd180, 0;
	st.u64 	[%rd172+8], %rd180;
	st.local.u64 	[%rd28], %rd180;
	bra.uni 	$L__BB0_80;
$L__BB0_77:
	ld.u64 	%rd31, [%rd29];
	ld.u8 	%rs12, [%rd31+8];
	setp.eq.s16 	%p52, %rs12, 2;
	@%p52 bra 	$L__BB0_79;
	ld.u8 	%rs13, [%rd31+9];
	add.s16 	%rs14, %rs13, -1;
	st.u8 	[%rd31+9], %rs14;
	bra.uni 	$L__BB0_80;
$L__BB0_79:
	ld.u8 	%rs15, [%rd31+9];
	add.s16 	%rs16, %rs15, 1;
	st.u8 	[%rd31+9], %rs16;
$L__BB0_80:
	add.s32 	%r300, %r300, 1;
	setp.ne.s32 	%p54, %r300, %r3;
	@%p54 bra 	$L__BB0_55;
	ld.local.u64 	%rd208, [%rd2];
$L__BB0_82:
	setp.eq.s64 	%p55, %rd208, 0;
	mov.f64 	%fd87, 0d0000000000000000;
	@%p55 bra 	$L__BB0_85;
	mov.f64 	%fd87, 0d0000000000000000;
$L__BB0_84:
	ld.u64 	%rd181, [%rd208];
	ld.u8 	%rs19, [%rd181+9];
	mul.wide.u16 	%r250, %rs19, %rs19;
	cvt.rn.f64.u32 	%fd63, %r250;
	add.f64 	%fd87, %fd87, %fd63;
	ld.u64 	%rd208, [%rd208+8];
	setp.ne.s64 	%p56, %rd208, 0;
	@%p56 bra 	$L__BB0_84;
$L__BB0_85:
	ld.local.u64 	%rd209, [%rd2+8];
	setp.eq.s64 	%p57, %rd209, 0;
	@%p57 bra 	$L__BB0_87;
$L__BB0_86:
	ld.u64 	%rd182, [%rd209];
	ld.u8 	%rs20, [%rd182+9];
	mul.wide.u16 	%r251, %rs20, %rs20;
	cvt.rn.f64.u32 	%fd64, %r251;
	add.f64 	%fd87, %fd87, %fd64;
	ld.u64 	%rd209, [%rd209+8];
	setp.ne.s64 	%p58, %rd209, 0;
	@%p58 bra 	$L__BB0_86;
$L__BB0_87:
	ld.local.u64 	%rd210, [%rd2+16];
	setp.eq.s64 	%p59, %rd210, 0;
	@%p59 bra 	$L__BB0_89;
$L__BB0_88:
	ld.u64 	%rd183, [%rd210];
	ld.u8 	%rs21, [%rd183+9];
	mul.wide.u16 	%r252, %rs21, %rs21;
	cvt.rn.f64.u32 	%fd65, %r252;
	add.f64 	%fd87, %fd87, %fd65;
	ld.u64 	%rd210, [%rd210+8];
	setp.ne.s64 	%p60, %rd210, 0;
	@%p60 bra 	$L__BB0_88;
$L__BB0_89:
	ld.local.u64 	%rd211, [%rd2+24];
	setp.eq.s64 	%p61, %rd211, 0;
	@%p61 bra 	$L__BB0_91;
$L__BB0_90:
	ld.u64 	%rd184, [%rd211];
	ld.u8 	%rs22, [%rd184+9];
	mul.wide.u16 	%r253, %rs22, %rs22;
	cvt.rn.f64.u32 	%fd66, %r253;
	add.f64 	%fd87, %fd87, %fd66;
	ld.u64 	%rd211, [%rd211+8];
	setp.ne.s64 	%p62, %rd211, 0;
	@%p62 bra 	$L__BB0_90;
$L__BB0_91:
	ld.local.u64 	%rd212, [%rd2+32];
	setp.eq.s64 	%p63, %rd212, 0;
	@%p63 bra 	$L__BB0_93;
$L__BB0_92:
	ld.u64 	%rd185, [%rd212];
	ld.u8 	%rs23, [%rd185+9];
	mul.wide.u16 	%r254, %rs23, %rs23;
	cvt.rn.f64.u32 	%fd67, %r254;
	add.f64 	%fd87, %fd87, %fd67;
	ld.u64 	%rd212, [%rd212+8];
	setp.ne.s64 	%p64, %rd212, 0;
	@%p64 bra 	$L__BB0_92;
$L__BB0_93:
	ld.local.u64 	%rd213, [%rd2+40];
	setp.eq.s64 	%p65, %rd213, 0;
	@%p65 bra 	$L__BB0_95;
$L__BB0_94:
	ld.u64 	%rd186, [%rd213];
	ld.u8 	%rs24, [%rd186+9];
	mul.wide.u16 	%r255, %rs24, %rs24;
	cvt.rn.f64.u32 	%fd68, %r255;
	add.f64 	%fd87, %fd87, %fd68;
	ld.u64 	%rd213, [%rd213+8];
	setp.ne.s64 	%p66, %rd213, 0;
	@%p66 bra 	$L__BB0_94;
$L__BB0_95:
	ld.local.u64 	%rd214, [%rd2+48];
	setp.eq.s64 	%p67, %rd214, 0;
	@%p67 bra 	$L__BB0_97;
$L__BB0_96:
	ld.u64 	%rd187, [%rd214];
	ld.u8 	%rs25, [%rd187+9];
	mul.wide.u16 	%r256, %rs25, %rs25;
	cvt.rn.f64.u32 	%fd69, %r256;
	add.f64 	%fd87, %fd87, %fd69;
	ld.u64 	%rd214, [%rd214+8];
	setp.ne.s64 	%p68, %rd214, 0;
	@%p68 bra 	$L__BB0_96;
$L__BB0_97:
	ld.local.u64 	%rd215, [%rd2+56];
	setp.eq.s64 	%p69, %rd215, 0;
	@%p69 bra 	$L__BB0_99;
$L__BB0_98:
	ld.u64 	%rd188, [%rd215];
	ld.u8 	%rs26, [%rd188+9];
	mul.wide.u16 	%r257, %rs26, %rs26;
	cvt.rn.f64.u32 	%fd70, %r257;
	add.f64 	%fd87, %fd87, %fd70;
	ld.u64 	%rd215, [%rd215+8];
	setp.ne.s64 	%p70, %rd215, 0;
	@%p70 bra 	$L__BB0_98;
$L__BB0_99:
	ld.local.u64 	%rd216, [%rd2+64];
	setp.eq.s64 	%p71, %rd216, 0;
	@%p71 bra 	$L__BB0_101;
$L__BB0_100:
	ld.u64 	%rd189, [%rd216];
	ld.u8 	%rs27, [%rd189+9];
	mul.wide.u16 	%r258, %rs27, %rs27;
	cvt.rn.f64.u32 	%fd71, %r258;
	add.f64 	%fd87, %fd87, %fd71;
	ld.u64 	%rd216, [%rd216+8];
	setp.ne.s64 	%p72, %rd216, 0;
	@%p72 bra 	$L__BB0_100;
$L__BB0_101:
	ld.local.u64 	%rd217, [%rd2+72];
	setp.eq.s64 	%p73, %rd217, 0;
	@%p73 bra 	$L__BB0_103;
$L__BB0_102:
	ld.u64 	%rd190, [%rd217];
	ld.u8 	%rs28, [%rd190+9];
	mul.wide.u16 	%r259, %rs28, %rs28;
	cvt.rn.f64.u32 	%fd72, %r259;
	add.f64 	%fd87, %fd87, %fd72;
	ld.u64 	%rd217, [%rd217+8];
	setp.ne.s64 	%p74, %rd217, 0;
	@%p74 bra 	$L__BB0_102;
$L__BB0_103:
	ld.local.u64 	%rd218, [%rd2+80];
	setp.eq.s64 	%p75, %rd218, 0;
	@%p75 bra 	$L__BB0_105;
$L__BB0_104:
	ld.u64 	%rd191, [%rd218];
	ld.u8 	%rs29, [%rd191+9];
	mul.wide.u16 	%r260, %rs29, %rs29;
	cvt.rn.f64.u32 	%fd73, %r260;
	add.f64 	%fd87, %fd87, %fd73;
	ld.u64 	%rd218, [%rd218+8];
	setp.ne.s64 	%p76, %rd218, 0;
	@%p76 bra 	$L__BB0_104;
$L__BB0_105:
	ld.local.u64 	%rd219, [%rd2+88];
	setp.eq.s64 	%p77, %rd219, 0;
	@%p77 bra 	$L__BB0_107;
$L__BB0_106:
	ld.u64 	%rd192, [%rd219];
	ld.u8 	%rs30, [%rd192+9];
	mul.wide.u16 	%r261, %rs30, %rs30;
	cvt.rn.f64.u32 	%fd74, %r261;
	add.f64 	%fd87, %fd87, %fd74;
	ld.u64 	%rd219, [%rd219+8];
	setp.ne.s64 	%p78, %rd219, 0;
	@%p78 bra 	$L__BB0_106;
$L__BB0_107:
	ld.local.u64 	%rd220, [%rd2+96];
	setp.eq.s64 	%p79, %rd220, 0;
	@%p79 bra 	$L__BB0_109;
$L__BB0_108:
	ld.u64 	%rd193, [%rd220];
	ld.u8 	%rs31, [%rd193+9];
	mul.wide.u16 	%r262, %rs31, %rs31;
	cvt.rn.f64.u32 	%fd75, %r262;
	add.f64 	%fd87, %fd87, %fd75;
	ld.u64 	%rd220, [%rd220+8];
	setp.ne.s64 	%p80, %rd220, 0;
	@%p80 bra 	$L__BB0_108;
$L__BB0_109:
	ld.local.u64 	%rd221, [%rd2+104];
	setp.eq.s64 	%p81, %rd221, 0;
	@%p81 bra 	$L__BB0_111;
$L__BB0_110:
	ld.u64 	%rd194, [%rd221];
	ld.u8 	%rs32, [%rd194+9];
	mul.wide.u16 	%r263, %rs32, %rs32;
	cvt.rn.f64.u32 	%fd76, %r263;
	add.f64 	%fd87, %fd87, %fd76;
	ld.u64 	%rd221, [%rd221+8];
	setp.ne.s64 	%p82, %rd221, 0;
	@%p82 bra 	$L__BB0_110;
$L__BB0_111:
	ld.local.u64 	%rd222, [%rd2+112];
	setp.eq.s64 	%p83, %rd222, 0;
	@%p83 bra 	$L__BB0_113;
$L__BB0_112:
	ld.u64 	%rd195, [%rd222];
	ld.u8 	%rs33, [%rd195+9];
	mul.wide.u16 	%r264, %rs33, %rs33;
	cvt.rn.f64.u32 	%fd77, %r264;
	add.f64 	%fd87, %fd87, %fd77;
	ld.u64 	%rd222, [%rd222+8];
	setp.ne.s64 	%p84, %rd222, 0;
	@%p84 bra 	$L__BB0_112;
$L__BB0_113:
	ld.local.u64 	%rd223, [%rd2+120];
	setp.eq.s64 	%p85, %rd223, 0;
	@%p85 bra 	$L__BB0_115;
$L__BB0_114:
	ld.u64 	%rd196, [%rd223];
	ld.u8 	%rs34, [%rd196+9];
	mul.wide.u16 	%r265, %rs34, %rs34;
	cvt.rn.f64.u32 	%fd78, %r265;
	add.f64 	%fd87, %fd87, %fd78;
	ld.u64 	%rd223, [%rd223+8];
	setp.ne.s64 	%p86, %rd223, 0;
	@%p86 bra 	$L__BB0_114;
$L__BB0_115:
	ld.local.u64 	%rd224, [%rd2+128];
	setp.eq.s64 	%p87, %rd224, 0;
	@%p87 bra 	$L__BB0_117;
$L__BB0_116:
	ld.u64 	%rd197, [%rd224];
	ld.u8 	%rs35, [%rd197+9];
	mul.wide.u16 	%r266, %rs35, %rs35;
	cvt.rn.f64.u32 	%fd79, %r266;
	add.f64 	%fd87, %fd87, %fd79;
	ld.u64 	%rd224, [%rd224+8];
	setp.ne.s64 	%p88, %rd224, 0;
	@%p88 bra 	$L__BB0_116;
$L__BB0_117:
	ld.local.u64 	%rd225, [%rd2+136];
	setp.eq.s64 	%p89, %rd225, 0;
	@%p89 bra 	$L__BB0_119;
$L__BB0_118:
	ld.u64 	%rd198, [%rd225];
	ld.u8 	%rs36, [%rd198+9];
	mul.wide.u16 	%r267, %rs36, %rs36;
	cvt.rn.f64.u32 	%fd80, %r267;
	add.f64 	%fd87, %fd87, %fd80;
	ld.u64 	%rd225, [%rd225+8];
	setp.ne.s64 	%p90, %rd225, 0;
	@%p90 bra 	$L__BB0_118;
$L__BB0_119:
	ld.local.u64 	%rd226, [%rd2+144];
	setp.eq.s64 	%p91, %rd226, 0;
	@%p91 bra 	$L__BB0_121;
$L__BB0_120:
	ld.u64 	%rd199, [%rd226];
	ld.u8 	%rs37, [%rd199+9];
	mul.wide.u16 	%r268, %rs37, %rs37;
	cvt.rn.f64.u32 	%fd81, %r268;
	add.f64 	%fd87, %fd87, %fd81;
	ld.u64 	%rd226, [%rd226+8];
	setp.ne.s64 	%p92, %rd226, 0;
	@%p92 bra 	$L__BB0_120;
$L__BB0_121:
	ld.local.u64 	%rd227, [%rd2+152];
	setp.eq.s64 	%p93, %rd227, 0;
	@%p93 bra 	$L__BB0_123;
$L__BB0_122:
	ld.u64 	%rd200, [%rd227];
	ld.u8 	%rs38, [%rd200+9];
	mul.wide.u16 	%r269, %rs38, %rs38;
	cvt.rn.f64.u32 	%fd82, %r269;
	add.f64 	%fd87, %fd87, %fd82;
	ld.u64 	%rd227, [%rd227+8];
	setp.ne.s64 	%p94, %rd227, 0;
	@%p94 bra 	$L__BB0_122;
$L__BB0_123:
	sqrt.rn.f64 	%fd83, %fd87;
	cvta.to.global.u64 	%rd201, %rd96;
	mul.wide.s32 	%rd202, %r1, 8;
	add.s64 	%rd203, %rd201, %rd202;
	st.global.f64 	[%rd203], %fd83;
	bar.sync 	0;
$L__BB0_124:
	ret;

}


// ===== COMPILED SASS (sm_100) =====

	.target	sm_100

	.elftype	@"ET_EXEC"


//--------------------- .note.nv.tkinfo           --------------------------
	.section	.note.nv.tkinfo,"",@"SHT_NOTE"
	.sectionflags	@"SHF_NOTE_NV_TKINFO"
	.tkinfo
        /*0018*/ 	.word	0x00000002
        /*0030*/ 	.string	""
        /*0030*/ 	.string	"ptxas"
        /*0030*/ 	.string	"Cuda compilation tools, release 13.0, V13.0.88"
        /*0030*/ 	.string	"Build cuda_13.0.r13.0/compiler.36424714_0"
        /*0030*/ 	.string	"-arch sm_100 -m 64 "



//--------------------- .note.nv.cuinfo           --------------------------
	.section	.note.nv.cuinfo,"",@"SHT_NOTE"
	.sectionflags	@"SHF_NOTE_NV_CUINFO"
        /*0018*/ 	.short	0x0002
        /*001a*/ 	.short	0x0064
        /*001c*/ 	.short	0x0082
	.zero		2


//--------------------- .nv.info                  --------------------------
	.section	.nv.info,"",@"SHT_CUDA_INFO"
	.align	4


	//----- nvinfo : EIATTR_REGCOUNT
	.align		4
        /*0000*/ 	.byte	0x04, 0x2f
        /*0002*/ 	.short	(.L_5 - .L_4)
	.align		4
.L_4:
        /*0004*/ 	.word	index@(sq)
        /*0008*/ 	.word	0x00000024


	//----- nvinfo : EIATTR_FRAME_SIZE
	.align		4
.L_5:
        /*000c*/ 	.byte	0x04, 0x11
        /*000e*/ 	.short	(.L_7 - .L_6)
	.align		4
.L_6:
        /*0010*/ 	.word	index@($__internal_0_$__cuda_sm20_dsqrt_rn_f64_mediumpath_v1)
        /*0014*/ 	.word	0x00001040


	//----- nvinfo : EIATTR_FRAME_SIZE
	.align		4
.L_7:
        /*0018*/ 	.byte	0x04, 0x11
        /*001a*/ 	.short	(.L_9 - .L_8)
	.align		4
.L_8:
        /*001c*/ 	.word	index@(sq)
        /*0020*/ 	.word	0x00001040


	//----- nvinfo : EIATTR_MIN_STACK_SIZE
	.align		4
.L_9:
        /*0024*/ 	.byte	0x04, 0x12
        /*0026*/ 	.short	(.L_11 - .L_10)
	.align		4
.L_10:
        /*0028*/ 	.word	index@(sq)
        /*002c*/ 	.word	0x00001040
.L_11:


//--------------------- .nv.compat                --------------------------
	.section	.nv.compat,"",@"SHT_CUDA_COMPAT_INFO"
	.align	4
        /*0000*/ 	.byte	0x02, 0x09, 0x00, 0x00, 0x02, 0x02, 0x01, 0x00, 0x02, 0x05, 0x05, 0x00, 0x03, 0x07, 0x01, 0x01
        /*0010*/ 	.byte	0x02, 0x03, 0x00, 0x00, 0x02, 0x06, 0x01, 0x00, 0x04, 0x0b, 0x08, 0x00, 0x01, 0x00, 0x00, 0x00
        /*0020*/ 	.byte	0x00, 0x00, 0x00, 0x00


//--------------------- .nv.info.sq               --------------------------
	.section	.nv.info.sq,"",@"SHT_CUDA_INFO"
	.sectionflags	@""
	.align	4


	//----- nvinfo : EIATTR_CUDA_API_VERSION
	.align		4
        /*0000*/ 	.byte	0x04, 0x37
        /*0002*/ 	.short	(.L_13 - .L_12)
.L_12:
        /*0004*/ 	.word	0x00000082


	//----- nvinfo : EIATTR_KPARAM_INFO
	.align		4
.L_13:
        /*0008*/ 	.byte	0x04, 0x17
        /*000a*/ 	.short	(.L_15 - .L_14)
.L_14:
        /*000c*/ 	.word	0x00000000
        /*0010*/ 	.short	0x0005
        /*0012*/ 	.short	0x0028
        /*0014*/ 	.byte	0x00, 0xf5, 0x21, 0x00


	//----- nvinfo : EIATTR_KPARAM_INFO
	.align		4
.L_15:
        /*0018*/ 	.byte	0x04, 0x17
        /*001a*/ 	.short	(.L_17 - .L_16)
.L_16:
        /*001c*/ 	.word	0x00000000
        /*0020*/ 	.short	0x0004
        /*0022*/ 	.short	0x0020
        /*0024*/ 	.byte	0x00, 0xf5, 0x21, 0x00


	//----- nvinfo : EIATTR_KPARAM_INFO
	.align		4
.L_17:
        /*0028*/ 	.byte	0x04, 0x17
        /*002a*/ 	.short	(.L_19 - .L_18)
.L_18:
        /*002c*/ 	.word	0x00000000
        /*0030*/ 	.short	0x0003
        /*0032*/ 	.short	0x0018
        /*0034*/ 	.byte	0x00, 0xf0, 0x21, 0x00


	//----- nvinfo : EIATTR_KPARAM_INFO
	.align		4
.L_19:
        /*0038*/ 	.byte	0x04, 0x17
        /*003a*/ 	.short	(.L_21 - .L_20)
.L_20:
        /*003c*/ 	.word	0x00000000
        /*0040*/ 	.short	0x0002
        /*0042*/ 	.short	0x0010
        /*0044*/ 	.byte	0x00, 0xf0, 0x21, 0x00


	//----- nvinfo : EIATTR_KPARAM_INFO
	.align		4
.L_21:
        /*0048*/ 	.byte	0x04, 0x17
        /*004a*/ 	.short	(.L_23 - .L_22)
.L_22:
        /*004c*/ 	.word	0x00000000
        /*0050*/ 	.short	0x0001
        /*0052*/ 	.short	0x0008
        /*0054*/ 	.byte	0x00, 0xf0, 0x21, 0x00


	//----- nvinfo : EIATTR_KPARAM_INFO
	.align		4
.L_23:
        /*0058*/ 	.byte	0x04, 0x17
        /*005a*/ 	.short	(.L_25 - .L_24)
.L_24:
        /*005c*/ 	.word	0x00000000
        /*0060*/ 	.short	0x0000
        /*0062*/ 	.short	0x0000
        /*0064*/ 	.byte	0x00, 0xf5, 0x21, 0x00


	//----- nvinfo : EIATTR_SPARSE_MMA_MASK
	.align		4
.L_25:
        /*0068*/ 	.byte	0x03, 0x50
        /*006a*/ 	.short	0x0000


	//----- nvinfo : EIATTR_MAXREG_COUNT
	.align		4
        /*006c*/ 	.byte	0x03, 0x1b
        /*006e*/ 	.short	0x00ff


	//----- nvinfo : EIATTR_NUM_BARRIERS
	.align		4
        /*0070*/ 	.byte	0x02, 0x4c
        /*0072*/ 	.byte	0x01
	.zero		1


	//----- nvinfo : EIATTR_EXTERNS
	.align		4
        /*0074*/ 	.byte	0x04, 0x0f
        /*0076*/ 	.short	(.L_27 - .L_26)


	//   ....[0]....
	.align		4
.L_26:
        /*0078*/ 	.word	index@(malloc)


	//   ....[1]....
	.align		4
        /*007c*/ 	.word	index@(__assertfail)


	//----- nvinfo : EIATTR_MERCURY_ISA_VERSION
	.align		4
.L_27:
        /*0080*/ 	.byte	0x03, 0x5f
        /*0082*/ 	.short	0x0101


	//----- nvinfo : EIATTR_VRC_CTA_INIT_COUNT
	.align		4
        /*0084*/ 	.byte	0x02, 0x4a
	.zero		1
	.zero		1


	//----- nvinfo : EIATTR_SYSCALL_OFFSETS
	.align		4
        /*0088*/ 	.byte	0x04, 0x46
        /*008a*/ 	.short	(.L_29 - .L_28)


	//   ....[0]....
.L_28:
        /*008c*/ 	.word	0x000012c0


	//   ....[1]....
        /*0090*/ 	.word	0x00001420


	//   ....[2]....
        /*0094*/ 	.word	0x00001e10


	//   ....[3]....
        /*0098*/ 	.word	0x00001f70


	//----- nvinfo : EIATTR_EXIT_INSTR_OFFSETS
	.align		4
.L_29:
        /*009c*/ 	.byte	0x04, 0x1c
        /*009e*/ 	.short	(.L_31 - .L_30)


	//   ....[0]....
.L_30:
        /*00a0*/ 	.word	0x00000180


	//   ....[1]....
        /*00a4*/ 	.word	0x00003730


	//----- nvinfo : EIATTR_CRS_STACK_SIZE
	.align		4
.L_31:
        /*00a8*/ 	.byte	0x04, 0x1e
        /*00aa*/ 	.short	(.L_33 - .L_32)
.L_32:
        /*00ac*/ 	.word	0x00000000


	//----- nvinfo : EIATTR_CBANK_PARAM_SIZE
	.align		4
.L_33:
        /*00b0*/ 	.byte	0x03, 0x19
        /*00b2*/ 	.short	0x0030


	//----- nvinfo : EIATTR_PARAM_CBANK
	.align		4
        /*00b4*/ 	.byte	0x04, 0x0a
        /*00b6*/ 	.short	(.L_35 - .L_34)
	.align		4
.L_34:
        /*00b8*/ 	.word	index@(.nv.constant0.sq)
        /*00bc*/ 	.short	0x0380
        /*00be*/ 	.short	0x0030


	//----- nvinfo : EIATTR_SW_WAR
	.align		4
.L_35:
        /*00c0*/ 	.byte	0x04, 0x36
        /*00c2*/ 	.short	(.L_37 - .L_36)
.L_36:
        /*00c4*/ 	.word	0x00000008
.L_37:


//--------------------- .nv.callgraph             --------------------------
	.section	.nv.callgraph,"",@"SHT_CUDA_CALLGRAPH"
	.align	4
	.sectionentsize	8
	.align		4
        /*0000*/ 	.word	0x00000000
	.align		4
        /*0004*/ 	.word	0xffffffff
	.align		4
        /*0008*/ 	.word	index@(sq)
	.align		4
        /*000c*/ 	.word	index@(__assertfail)
	.align		4
        /*0010*/ 	.word	index@(sq)
	.align		4
        /*0014*/ 	.word	index@(malloc)
	.align		4
        /*0018*/ 	.word	0x00000000
	.align		4
        /*001c*/ 	.word	0xfffffffe
	.align		4
        /*0020*/ 	.word	0x00000000
	.align		4
        /*0024*/ 	.word	0xfffffffd
	.align		4
        /*0028*/ 	.word	0x00000000
	.align		4
        /*002c*/ 	.word	0xfffffffc


//--------------------- .nv.constant4             --------------------------
	.section	.nv.constant4,"a",@progbits
	.align	8
	.align		8
.nv.constant4:
        /*0000*/ 	.dword	malloc
	.align		8
        /*0008*/ 	.dword	__assertfail
	.align		8
        /*0010*/ 	.dword	llAllocCount
	.align		8
        /*0018*/ 	.dword	__unnamed_1
	.align		8
        /*0020*/ 	.dword	$str
	.align		8
        /*0028*/ 	.dword	$str$1


//--------------------- .text.sq                  --------------------------
	.section	.text.sq,"ax",@progbits
	.align	128
        .global         sq
        .type           sq,@function
        .size           sq,(.L_x_115 - sq)
        .other          sq,@"STO_CUDA_ENTRY STV_DEFAULT"
sq:
.text.sq:
[----:B------:R-:W0:Y:S08]  /*0000*/  LDC R1, c[0x0][0x37c] ;  /* 0x0000df00ff017b82 */ /* 0x000e300000000800 */
[----:B------:R-:W1:Y:S01]  /*0010*/  S2UR UR9, SR_CTAID.X ;  /* 0x00000000000979c3 */ /* 0x000e620000002500 */
[----:B------:R-:W2:Y:S01]  /*0020*/  S2R R3, SR_TID.X ;  /* 0x0000000000037919 */ /* 0x000ea20000002100 */
[----:B------:R-:W3:Y:S01]  /*0030*/  LDCU UR5, c[0x0][0x390] ;  /* 0x00007200ff0577ac */ /* 0x000ee20008000800 */
[----:B0-----:R-:W-:Y:S01]  /*0040*/  VIADD R1, R1, 0xffffefc0 ;  /* 0xffffefc001017836 */ /* 0x001fe20000000000 */
[----:B------:R-:W1:Y:S04]  /*0050*/  LDCU.64 UR6, c[0x0][0x3a8] ;  /* 0x00007500ff0677ac */ /* 0x000e680008000a00 */
[----:B------:R-:W0:Y:S01]  /*0060*/  LDC R22, c[0x0][0x2f8] ;  /* 0x0000be00ff167b82 */ /* 0x000e220000000800 */
[----:B------:R-:W4:Y:S01]  /*0070*/  LDCU UR8, c[0x0][0x2fc] ;  /* 0x00005f80ff0877ac */ /* 0x000f220008000800 */
[----:B------:R-:W5:Y:S06]  /*0080*/  LDCU.64 UR36, c[0x0][0x358] ;  /* 0x00006b00ff2477ac */ /* 0x000f6c0008000a00 */
[----:B------:R-:W2:Y:S01]  /*0090*/  LDC R32, c[0x0][0x360] ;  /* 0x0000d800ff207b82 */ /* 0x000ea20000000800 */
[----:B---3--:R-:W-:-:S04]  /*00a0*/  UIADD3 UR4, UPT, UPT, UR5, -0x1, URZ ;  /* 0xffffffff05047890 */ /* 0x008fc8000fffe0ff */
[----:B------:R-:W-:Y:S02]  /*00b0*/  UIMAD UR4, UR4, UR5, URZ ;  /* 0x00000005040472a4 */ /* 0x000fe4000f8e02ff */
[----:B-1----:R-:W-:Y:S02]  /*00c0*/  UIADD3 UR5, UP0, UPT, UR9, UR6, URZ ;  /* 0x0000000609057290 */ /* 0x002fe4000ff1e0ff */
[----:B------:R-:W-:Y:S02]  /*00d0*/  ULEA.HI UR4, UR4, UR4, URZ, 0x1 ;  /* 0x0000000404047291 */ /* 0x000fe4000f8f08ff */
[----:B------:R-:W-:Y:S02]  /*00e0*/  UIADD3.X UR6, UPT, UPT, URZ, UR7, URZ, UP0, !UPT ;  /* 0x00000007ff067290 */ /* 0x000fe400087fe4ff */
[----:B------:R-:W-:Y:S01]  /*00f0*/  IMAD.U32 R2, RZ, RZ, UR5 ;  /* 0x00000005ff027e24 */ /* 0x000fe2000f8e00ff */
[----:B------:R-:W-:Y:S01]  /*0100*/  USHF.R.S32.HI UR4, URZ, 0x1, UR4 ;  /* 0x00000001ff047899 */ /* 0x000fe20008011404 */
[----:B0-----:R-:W-:-:S04]  /*0110*/  IADD3 R22, P1, P2, R1, 0xa0, R22 ;  /* 0x000000a001167810 */ /* 0x001fc80007a3e016 */
[----:B----4-:R-:W-:Y:S01]  /*0120*/  IADD3.X R23, PT, PT, RZ, UR8, RZ, P1, P2 ;  /* 0x00000008ff177c10 */ /* 0x010fe20008fe44ff */
[----:B--2---:R-:W-:Y:S02]  /*0130*/  IMAD R32, R32, UR9, R3 ;  /* 0x0000000920207c24 */ /* 0x004fe4000f8e0203 */
[----:B------:R-:W-:-:S03]  /*0140*/  IMAD.U32 R3, RZ, RZ, UR6 ;  /* 0x00000006ff037e24 */ /* 0x000fc6000f8e00ff */
[----:B------:R-:W-:Y:S02]  /*0150*/  ISETP.GE.AND P0, PT, R32, UR4, PT ;  /* 0x0000000420007c0c */ /* 0x000fe4000bf06270 */
[----:B-----5:R0:W-:Y:S01]  /*0160*/  STG.E.U8 desc[UR36][R2.64], RZ ;  /* 0x000000ff02007986 */ /* 0x0201e2000c101124 */
[----:B------:R-:W-:Y:S10]  /*0170*/  BAR.SYNC.DEFER_BLOCKING 0x0 ;  /* 0x0000000000007b1d */ /* 0x000ff40000010000 */
[----:B0-----:R-:W-:Y:S05]  /*0180*/  @P0 EXIT ;  /* 0x000000000000094d */ /* 0x001fea0003800000 */
[----:B------:R-:W0:Y:S01]  /*0190*/  LDCU UR6, c[0x0][0x398] ;  /* 0x00007300ff0677ac */ /* 0x000e220008000800 */
[----:B------:R-:W-:Y:S01]  /*01a0*/  BSSY.RECONVERGENT B0, `(.L_x_0) ;  /* 0x000004d000007945 */ /* 0x000fe20003800200 */
[----:B------:R-:W1:Y:S01]  /*01b0*/  LDCU.64 UR10, c[0x0][0x380] ;  /* 0x00007000ff0a77ac */ /* 0x000e620008000a00 */
[----:B0-----:R-:W-:-:S05]  /*01c0*/  VIADD R7, R32, UR6 ;  /* 0x0000000620077c36 */ /* 0x001fca0008000000 */
[----:B------:R-:W-:-:S13]  /*01d0*/  ISETP.GE.AND P0, PT, R32, R7, PT ;  /* 0x000000072000720c */ /* 0x000fda0003f06270 */
[----:B-1----:R-:W-:Y:S05]  /*01e0*/  @P0 BRA `(.L_x_1) ;  /* 0x0000000400200947 */ /* 0x002fea0003800000 */
[----:B------:R-:W0:Y:S01]  /*01f0*/  LDCU.64 UR8, c[0x0][0x380] ;  /* 0x00007000ff0877ac */ /* 0x000e220008000a00 */
[----:B------:R-:W-:Y:S01]  /*0200*/  IMAD.MOV.U32 R0, RZ, RZ, R32 ;  /* 0x000000ffff007224 */ /* 0x000fe200078e0020 */
[----:B------:R-:W1:Y:S01]  /*0210*/  LDCU UR4, c[0x0][0x398] ;  /* 0x00007300ff0477ac */ /* 0x000e620008000800 */
[----:B------:R-:W-:Y:S01]  /*0220*/  ULOP3.LUT UP1, UR5, UR6, 0x3, URZ, 0xc0, !UPT ;  /* 0x0000000306057892 */ /* 0x000fe2000f82c0ff */
[----:B0-----:R-:W-:Y:S01]  /*0230*/  IADD3 R2, P0, PT, R32, UR8, RZ ;  /* 0x0000000820027c10 */ /* 0x001fe2000ff1e0ff */
[----:B-1----:R-:W-:-:S03]  /*0240*/  UIADD3 UR4, UPT, UPT, UR4, -0x1, URZ ;  /* 0xffffffff04047890 */ /* 0x002fc6000fffe0ff */
[----:B------:R-:W-:Y:S01]  /*0250*/  LEA.HI.X.SX32 R3, R32, UR9, 0x1, P0 ;  /* 0x0000000920037c11 */ /* 0x000fe200080f0eff */
[----:B------:R-:W-:-:S03]  /*0260*/  UISETP.GE.U32.AND UP0, UPT, UR4, 0x3, UPT ;  /* 0x000000030400788c */ /* 0x000fc6000bf06070 */
[----:B------:R-:W-:Y:S08]  /*0270*/  BRA.U !UP1, `(.L_x_2) ;  /* 0x0000000109507547 */ /* 0x000ff0000b800000 */
[----:B------:R-:W-:Y:S01]  /*0280*/  IMAD.MOV.U32 R0, RZ, RZ, R32 ;  /* 0x000000ffff007224 */ /* 0x000fe200078e0020 */
[----:B------:R-:W0:Y:S01]  /*0290*/  LDCU.64 UR8, c[0x0][0x380] ;  /* 0x00007000ff0877ac */ /* 0x000e220008000a00 */
[----:B------:R-:W-:-:S05]  /*02a0*/  UMOV UR4, URZ ;  /* 0x000000ff00047c82 */ /* 0x000fca0008000000 */
.L_x_3:
[----:B0-----:R-:W-:-:S04]  /*02b0*/  IADD3 R4, P0, PT, R0, UR8, RZ ;  /* 0x0000000800047c10 */ /* 0x001fc8000ff1e0ff */
[----:B-1----:R-:W-:-:S05]  /*02c0*/  LEA.HI.X.SX32 R5, R0, UR9, 0x1, P0 ;  /* 0x0000000900057c11 */ /* 0x002fca00080f0eff */
[----:B------:R-:W2:Y:S01]  /*02d0*/  LDG.E.U8 R4, desc[UR36][R4.64] ;  /* 0x0000002404047981 */ /* 0x000ea2000c1e1100 */
[----:B------:R-:W-:Y:S01]  /*02e0*/  UMOV UR7, 0x1 ;  /* 0x0000000100077882 */ /* 0x000fe20000000000 */
[----:B------:R-:W-:Y:S01]  /*02f0*/  UIADD3 UR4, UPT, UPT, UR4, 0x1, URZ ;  /* 0x0000000104047890 */ /* 0x000fe2000fffe0ff */
[----:B------:R-:W-:Y:S02]  /*0300*/  IMAD.U32 R9, RZ, RZ, UR7 ;  /* 0x00000007ff097e24 */ /* 0x000fe4000f8e00ff */
[----:B------:R-:W-:Y:S01]  /*0310*/  VIADD R0, R0, 0x1 ;  /* 0x0000000100007836 */ /* 0x000fe20000000000 */
[----:B------:R-:W-:Y:S02]  /*0320*/  UISETP.NE.AND UP1, UPT, UR4, UR5, UPT ;  /* 0x000000050400728c */ /* 0x000fe4000bf25270 */
[----:B--2---:R-:W-:Y:S02]  /*0330*/  SHF.L.U64.HI R6, R9, R4, RZ ;  /* 0x0000000409067219 */ /* 0x004fe400000102ff */
[----:B------:R-:W-:-:S02]  /*0340*/  ISETP.GT.U32.AND P1, PT, R4, 0x3a, PT ;  /* 0x0000003a0400780c */ /* 0x000fc40003f24070 */
[----:B------:R-:W-:Y:S01]  /*0350*/  LOP3.LUT P0, RZ, R6, 0x4007300, RZ, 0xc0, !PT ;  /* 0x0400730006ff7812 */ /* 0x000fe2000780c0ff */
[----:B------:R-:W-:Y:S01]  /*0360*/  IMAD.MOV.U32 R6, RZ, RZ, 0x20 ;  /* 0x00000020ff067424 */ /* 0x000fe200078e00ff */
[----:B------:R-:W-:-:S04]  /*0370*/  ISETP.GT.U32.AND.EX P1, PT, RZ, RZ, PT, P1 ;  /* 0x000000ffff00720c */ /* 0x000fc80003f24110 */
[----:B------:R-:W-:-:S13]  /*0380*/  PLOP3.LUT P0, PT, P1, P0, PT, 0xf2, 0x2f ;  /* 0x00000000002f781c */ /* 0x000fda0000f01e72 */
[----:B------:R-:W-:-:S05]  /*0390*/  @!P0 PRMT R5, R6, 0x7610, R5 ;  /* 0x0000761006058816 */ /* 0x000fca0000000005 */
[----:B------:R1:W-:Y:S01]  /*03a0*/  @!P0 STG.E.U8 desc[UR36][R2.64], R5 ;  /* 0x0000000502008986 */ /* 0x0003e2000c101124 */
[----:B------:R-:W-:Y:S05]  /*03b0*/  BRA.U UP1, `(.L_x_3) ;  /* 0xfffffffd01bc7547 */ /* 0x000fea000b83ffff */
.L_x_2:
[----:B------:R-:W-:Y:S05]  /*03c0*/  BRA.U !UP0, `(.L_x_1) ;  /* 0x0000000108a87547 */ /* 0x000fea000b800000 */
.L_x_4:
[----:B------:R-:W-:-:S04]  /*03d0*/  IADD3 R4, P0, PT, R0, UR10, RZ ;  /* 0x0000000a00047c10 */ /* 0x000fc8000ff1e0ff */
[----:B-1----:R-:W-:-:S05]  /*03e0*/  LEA.HI.X.SX32 R5, R0, UR11, 0x1, P0 ;  /* 0x0000000b00057c11 */ /* 0x002fca00080f0eff */
[----:B------:R-:W2:Y:S01]  /*03f0*/  LDG.E.U8 R6, desc[UR36][R4.64] ;  /* 0x0000002404067981 */ /* 0x000ea2000c1e1100 */
[----:B------:R-:W-:Y:S02]  /*0400*/  UMOV UR4, 0x1 ;  /* 0x0000000100047882 */ /* 0x000fe40000000000 */
[----:B------:R-:W-:-:S05]  /*0410*/  IMAD.U32 R9, RZ, RZ, UR4 ;  /* 0x00000004ff097e24 */ /* 0x000fca000f8e00ff */
[----:B--2---:R-:W-:Y:S01]  /*0420*/  SHF.L.U64.HI R8, R9, R6, RZ ;  /* 0x0000000609087219 */ /* 0x004fe200000102ff */
[----:B------:R-:W-:Y:S01]  /*0430*/  IMAD.MOV.U32 R9, RZ, RZ, 0x20 ;  /* 0x00000020ff097424 */ /* 0x000fe200078e00ff */
[----:B------:R-:W-:Y:S02]  /*0440*/  ISETP.GT.U32.AND P1, PT, R6, 0x3a, PT ;  /* 0x0000003a0600780c */ /* 0x000fe40003f24070 */
[----:B------:R-:W-:Y:S02]  /*0450*/  LOP3.LUT P0, RZ, R8, 0x4007300, RZ, 0xc0, !PT ;  /* 0x0400730008ff7812 */ /* 0x000fe4000780c0ff */
[----:B------:R-:W-:-:S04]  /*0460*/  ISETP.GT.U32.AND.EX P1, PT, RZ, RZ, PT, P1 ;  /* 0x000000ffff00720c */ /* 0x000fc80003f24110 */
[----:B------:R-:W-:-:S13]  /*0470*/  PLOP3.LUT P0, PT, P1, P0, PT, 0xf2, 0x2f ;  /* 0x00000000002f781c */ /* 0x000fda0000f01e72 */
[----:B------:R0:W-:Y:S04]  /*0480*/  @!P0 STG.E.U8 desc[UR36][R2.64], R9 ;  /* 0x0000000902008986 */ /* 0x0001e8000c101124 */
[----:B------:R-:W2:Y:S01]  /*0490*/  LDG.E.U8 R6, desc[UR36][R4.64+0x1] ;  /* 0x0000012404067981 */ /* 0x000ea2000c1e1100 */
[----:B------:R-:W-:Y:S02]  /*04a0*/  IMAD.U32 R11, RZ, RZ, UR4 ;  /* 0x00000004ff0b7e24 */ /* 0x000fe4000f8e00ff */
[----:B------:R-:W-:-:S03]  /*04b0*/  IMAD.MOV.U32 R10, RZ, RZ, 0x20 ;  /* 0x00000020ff0a7424 */ /* 0x000fc600078e00ff */
[----:B--2---:R-:W-:Y:S02]  /*04c0*/  SHF.L.U64.HI R8, R11, R6, RZ ;  /* 0x000000060b087219 */ /* 0x004fe400000102ff */
[----:B------:R-:W-:Y:S02]  /*04d0*/  ISETP.GT.U32.AND P1, PT, R6, 0x3a, PT ;  /* 0x0000003a0600780c */ /* 0x000fe40003f24070 */
[----:B------:R-:W-:Y:S02]  /*04e0*/  LOP3.LUT P0, RZ, R8, 0x4007300, RZ, 0xc0, !PT ;  /* 0x0400730008ff7812 */ /* 0x000fe4000780c0ff */
[----:B------:R-:W-:-:S04]  /*04f0*/  ISETP.GT.U32.AND.EX P1, PT, RZ, RZ, PT, P1 ;  /* 0x000000ffff00720c */ /* 0x000fc80003f24110 */
[----:B------:R-:W-:-:S13]  /*0500*/  PLOP3.LUT P0, PT, P1, P0, PT, 0xf2, 0x2f ;  /* 0x00000000002f781c */ /* 0x000fda0000f01e72 */
[----:B------:R2:W-:Y:S04]  /*0510*/  @!P0 STG.E.U8 desc[UR36][R2.64], R10 ;  /* 0x0000000a02008986 */ /* 0x0005e8000c101124 */
[----:B------:R-:W3:Y:S01]  /*0520*/  LDG.E.U8 R6, desc[UR36][R4.64+0x2] ;  /* 0x0000022404067981 */ /* 0x000ee2000c1e1100 */
[----:B0-----:R-:W-:-:S05]  /*0530*/  IMAD.U32 R9, RZ, RZ, UR4 ;  /* 0x00000004ff097e24 */ /* 0x001fca000f8e00ff */
[----:B---3--:R-:W-:Y:S01]  /*0540*/  SHF.L.U64.HI R8, R9, R6, RZ ;  /* 0x0000000609087219 */ /* 0x008fe200000102ff */
[----:B------:R-:W-:Y:S01]  /*0550*/  IMAD.MOV.U32 R9, RZ, RZ, 0x20 ;  /* 0x00000020ff097424 */ /* 0x000fe200078e00ff */
[----:B------:R-:W-:Y:S02]  /*0560*/  ISETP.GT.U32.AND P1, PT, R6, 0x3a, PT ;  /* 0x0000003a0600780c */ /* 0x000fe40003f24070 */
[----:B------:R-:W-:Y:S02]  /*0570*/  LOP3.LUT P0, RZ, R8, 0x4007300, RZ, 0xc0, !PT ;  /* 0x0400730008ff7812 */ /* 0x000fe4000780c0ff */
[----:B------:R-:W-:-:S04]  /*0580*/  ISETP.GT.U32.AND.EX P1, PT, RZ, RZ, PT, P1 ;  /* 0x000000ffff00720c */ /* 0x000fc80003f24110 */
[----:B------:R-:W-:-:S13]  /*0590*/  PLOP3.LUT P0, PT, P1, P0, PT, 0xf2, 0x2f ;  /* 0x00000000002f781c */ /* 0x000fda0000f01e72 */
[----:B------:R2:W-:Y:S04]  /*05a0*/  @!P0 STG.E.U8 desc[UR36][R2.64], R9 ;  /* 0x0000000902008986 */ /* 0x0005e8000c101124 */
[----:B------:R-:W3:Y:S01]  /*05b0*/  LDG.E.U8 R6, desc[UR36][R4.64+0x3] ;  /* 0x0000032404067981 */ /* 0x000ee2000c1e1100 */
[----:B------:R-:W-:Y:S01]  /*05c0*/  VIADD R0, R0, 0x4 ;  /* 0x0000000400007836 */ /* 0x000fe20000000000 */
[----:B---3--:R-:W-:Y:S02]  /*05d0*/  SHF.L.U64.HI R8, R11, R6, RZ ;  /* 0x000000060b087219 */ /* 0x008fe400000102ff */
[----:B------:R-:W-:Y:S01]  /*05e0*/  ISETP.GT.U32.AND P1, PT, R6, 0x3a, PT ;  /* 0x0000003a0600780c */ /* 0x000fe20003f24070 */
[----:B------:R-:W-:Y:S01]  /*05f0*/  IMAD.MOV.U32 R6, RZ, RZ, 0x20 ;  /* 0x00000020ff067424 */ /* 0x000fe200078e00ff */
[----:B------:R-:W-:-:S02]  /*0600*/  LOP3.LUT P0, RZ, R8, 0x4007300, RZ, 0xc0, !PT ;  /* 0x0400730008ff7812 */ /* 0x000fc4000780c0ff */
[----:B------:R-:W-:-:S04]  /*0610*/  ISETP.GT.U32.AND.EX P1, PT, RZ, RZ, PT, P1 ;  /* 0x000000ffff00720c */ /* 0x000fc80003f24110 */
[----:B------:R-:W-:-:S13]  /*0620*/  PLOP3.LUT P0, PT, P1, P0, PT, 0xf2, 0x2f ;  /* 0x00000000002f781c */ /* 0x000fda0000f01e72 */
[----:B------:R-:W-:-:S05]  /*0630*/  @!P0 PRMT R5, R6, 0x7610, R5 ;  /* 0x0000761006058816 */ /* 0x000fca0000000005 */
[----:B------:R2:W-:Y:S01]  /*0640*/  @!P0 STG.E.U8 desc[UR36][R2.64], R5 ;  /* 0x0000000502008986 */ /* 0x0005e2000c101124 */
[----:B------:R-:W-:-:S13]  /*0650*/  ISETP.NE.AND P0, PT, R0, R7, PT ;  /* 0x000000070000720c */ /* 0x000fda0003f05270 */
[----:B--2---:R-:W-:Y:S05]  /*0660*/  @P0 BRA `(.L_x_4) ;  /* 0xfffffffc00580947 */ /* 0x004fea000383ffff */
.L_x_1:
[----:B------:R-:W-:Y:S05]  /*0670*/  BSYNC.RECONVERGENT B0 ;  /* 0x0000000000007941 */ /* 0x000fea0003800200 */
.L_x_0:
[----:B------:R-:W0:Y:S01]  /*0680*/  LDCU.64 UR4, c[0x0][0x390] ;  /* 0x00007200ff0477ac */ /* 0x000e220008000a00 */
[----:B------:R-:W-:Y:S01]  /*0690*/  BSSY.RECONVERGENT B0, `(.L_x_5) ;  /* 0x0000028000007945 */ /* 0x000fe20003800200 */
[----:B------:R-:W-:Y:S02]  /*06a0*/  IMAD.MOV.U32 R0, RZ, RZ, RZ ;  /* 0x000000ffff007224 */ /* 0x000fe400078e00ff */
[----:B-1----:R-:W-:Y:S01]  /*06b0*/  IMAD.MOV.U32 R2, RZ, RZ, RZ ;  /* 0x000000ffff027224 */ /* 0x002fe200078e00ff */
[----:B0-----:R-:W-:Y:S02]  /*06c0*/  UIADD3 UR6, UP0, UPT, UR4, -0x2, URZ ;  /* 0xfffffffe04067890 */ /* 0x001fe4000ff1e0ff */
[----:B------:R-:W-:Y:S02]  /*06d0*/  UIADD3 UR4, UP1, UPT, UR4, -0x1, URZ ;  /* 0xffffffff04047890 */ /* 0x000fe4000ff3e0ff */
[----:B------:R-:W-:Y:S02]  /*06e0*/  UIADD3.X UR7, UPT, UPT, UR5, -0x1, URZ, UP0, !UPT ;  /* 0xffffffff05077890 */ /* 0x000fe400087fe4ff */
[----:B------:R-:W-:Y:S01]  /*06f0*/  UIADD3.X UR5, UPT, UPT, UR5, -0x1, URZ, UP1, !UPT ;  /* 0xffffffff05057890 */ /* 0x000fe20008ffe4ff */
[----:B------:R-:W-:Y:S11]  /*0700*/  BAR.SYNC.DEFER_BLOCKING 0x0 ;  /* 0x0000000000007b1d */ /* 0x000ff60000010000 */
.L_x_9:
[----:B------:R-:W-:Y:S01]  /*0710*/  VIADD R4, R2, 0x1 ;  /* 0x0000000102047836 */ /* 0x000fe20000000000 */
[----:B------:R-:W-:Y:S01]  /*0720*/  BSSY.RECONVERGENT B1, `(.L_x_6) ;  /* 0x0000019000017945 */ /* 0x000fe20003800200 */
[----:B------:R-:W-:Y:S02]  /*0730*/  IMAD.U32 R5, RZ, RZ, UR5 ;  /* 0x00000005ff057e24 */ /* 0x000fe4000f8e00ff */
[----:B------:R-:W-:Y:S01]  /*0740*/  IMAD.MOV.U32 R7, RZ, RZ, R2 ;  /* 0x000000ffff077224 */ /* 0x000fe200078e0002 */
[----:B------:R-:W-:-:S04]  /*0750*/  ISETP.LE.U32.AND P0, PT, R4, UR4, PT ;  /* 0x0000000404007c0c */ /* 0x000fc8000bf03070 */
[----:B------:R-:W-:-:S13]  /*0760*/  ISETP.GE.U32.AND.EX P0, PT, R5, RZ, PT, P0 ;  /* 0x000000ff0500720c */ /* 0x000fda0003f06100 */
[----:B------:R-:W-:Y:S05]  /*0770*/  @!P0 BRA `(.L_x_7) ;  /* 0x00000000004c8947 */ /* 0x000fea0003800000 */
[----:B------:R-:W0:Y:S01]  /*0780*/  LDC R7, c[0x0][0x390] ;  /* 0x0000e400ff077b82 */ /* 0x000e220000000800 */
[----:B------:R-:W-:Y:S02]  /*0790*/  IMAD.MOV.U32 R5, RZ, RZ, R3 ;  /* 0x000000ffff057224 */ /* 0x000fe400078e0003 */
[----:B------:R-:W-:Y:S02]  /*07a0*/  IMAD.MOV.U32 R6, RZ, RZ, R29 ;  /* 0x000000ffff067224 */ /* 0x000fe400078e001d */
[----:B------:R-:W-:-:S07]  /*07b0*/  IMAD.MOV.U32 R9, RZ, RZ, R0 ;  /* 0x000000ffff097224 */ /* 0x000fce00078e0000 */
.L_x_8:
[----:B------:R-:W-:Y:S01]  /*07c0*/  ISETP.NE.AND P0, PT, R32, R9, PT ;  /* 0x000000092000720c */ /* 0x000fe20003f05270 */
[----:B------:R-:W-:Y:S02]  /*07d0*/  IMAD.MOV.U32 R0, RZ, RZ, R32 ;  /* 0x000000ffff007224 */ /* 0x000fe400078e0020 */
[----:B------:R-:W-:Y:S02]  /*07e0*/  IMAD.MOV.U32 R3, RZ, RZ, R2 ;  /* 0x000000ffff037224 */ /* 0x000fe400078e0002 */
[----:B------:R-:W-:-:S08]  /*07f0*/  IMAD.MOV.U32 R29, RZ, RZ, R4 ;  /* 0x000000ffff1d7224 */ /* 0x000fd000078e0004 */
[----:B------:R-:W-:Y:S05]  /*0800*/  @!P0 BRA `(.L_x_7) ;  /* 0x0000000000288947 */ /* 0x000fea0003800000 */
[----:B------:R-:W-:Y:S02]  /*0810*/  VIADD R4, R4, 0x1 ;  /* 0x0000000104047836 */ /* 0x000fe40000000000 */
[----:B------:R-:W-:-:S03]  /*0820*/  IMAD.U32 R0, RZ, RZ, UR5 ;  /* 0x00000005ff007e24 */ /* 0x000fc6000f8e00ff */
[----:B------:R-:W-:-:S04]  /*0830*/  ISETP.LE.U32.AND P0, PT, R4, UR4, PT ;  /* 0x0000000404007c0c */ /* 0x000fc8000bf03070 */
[----:B------:R-:W-:Y:S01]  /*0840*/  ISETP.GE.U32.AND.EX P0, PT, R0, RZ, PT, P0 ;  /* 0x000000ff0000720c */ /* 0x000fe20003f06100 */
[----:B------:R-:W-:-:S04]  /*0850*/  VIADD R0, R9, 0x1 ;  /* 0x0000000109007836 */ /* 0x000fc80000000000 */
[----:B------:R-:W-:-:S08]  /*0860*/  IMAD.MOV.U32 R9, RZ, RZ, R0 ;  /* 0x000000ffff097224 */ /* 0x000fd000078e0000 */
[----:B------:R-:W-:Y:S05]  /*0870*/  @P0 BRA `(.L_x_8) ;  /* 0xfffffffc00d00947 */ /* 0x000fea000383ffff */
[----:B------:R-:W-:Y:S02]  /*0880*/  IMAD.MOV.U32 R3, RZ, RZ, R5 ;  /* 0x000000ffff037224 */ /* 0x000fe400078e0005 */
[----:B------:R-:W-:Y:S02]  /*0890*/  IMAD.MOV.U32 R29, RZ, RZ, R6 ;  /* 0x000000ffff1d7224 */ /* 0x000fe400078e0006 */
[----:B0-----:R-:W-:-:S07]  /*08a0*/  IMAD.MOV.U32 R7, RZ, RZ, R2 ;  /* 0x000000ffff077224 */ /* 0x001fce00078e0002 */
.L_x_7:
[----:B------:R-:W-:Y:S05]  /*08b0*/  BSYNC.RECONVERGENT B1 ;  /* 0x0000000000017941 */ /* 0x000fea0003800200 */
.L_x_6:
[----:B0-----:R-:W-:Y:S02]  /*08c0*/  VIADD R2, R7, 0x1 ;  /* 0x0000000107027836 */ /* 0x001fe40000000000 */
[----:B------:R-:W-:-:S03]  /*08d0*/  IMAD.U32 R4, RZ, RZ, UR7 ;  /* 0x00000007ff047e24 */ /* 0x000fc6000f8e00ff */
[----:B------:R-:W-:-:S04]  /*08e0*/  ISETP.LE.U32.AND P0, PT, R2, UR6, PT ;  /* 0x0000000602007c0c */ /* 0x000fc8000bf03070 */
[----:B------:R-:W-:-:S13]  /*08f0*/  ISETP.GE.U32.AND.EX P0, PT, R4, RZ, PT, P0 ;  /* 0x000000ff0400720c */ /* 0x000fda0003f06100 */
[----:B------:R-:W-:Y:S05]  /*0900*/  @P0 BRA `(.L_x_9) ;  /* 0xfffffffc00800947 */ /* 0x000fea000383ffff */
[----:B------:R-:W-:Y:S05]  /*0910*/  BSYNC.RECONVERGENT B0 ;  /* 0x0000000000007941 */ /* 0x000fea0003800200 */
.L_x_5:
[----:B------:R-:W0:Y:S01]  /*0920*/  LDCU UR5, c[0x0][0x398] ;  /* 0x00007300ff0577ac */ /* 0x000e220008000800 */
[----:B------:R1:W-:Y:S01]  /*0930*/  STL.128 [R1], RZ ;  /* 0x000000ff01007387 */ /* 0x0003e20000100c00 */
[----:B------:R-:W-:-:S03]  /*0940*/  CS2R R12, SRZ ;  /* 0x00000000000c7805 */ /* 0x000fc6000001ff00 */
[----:B------:R1:W-:Y:S04]  /*0950*/  STL.128 [R1+0x10], RZ ;  /* 0x000010ff01007387 */ /* 0x0003e80000100c00 */
[----:B------:R1:W-:Y:S04]  /*0960*/  STL.128 [R1+0x20], RZ ;  /* 0x000020ff01007387 */ /* 0x0003e80000100c00 */
[----:B------:R1:W-:Y:S04]  /*0970*/  STL.128 [R1+0x30], RZ ;  /* 0x000030ff01007387 */ /* 0x0003e80000100c00 */
[----:B------:R1:W-:Y:S01]  /*0980*/  STL.128 [R1+0x40], RZ ;  /* 0x000040ff01007387 */ /* 0x0003e20000100c00 */
[----:B0-----:R-:W-:-:S03]  /*0990*/  UISETP.NE.AND UP0, UPT, UR5, URZ, UPT ;  /* 0x000000ff0500728c */ /* 0x001fc6000bf05270 */
[----:B------:R1:W-:Y:S04]  /*09a0*/  STL.128 [R1+0x50], RZ ;  /* 0x000050ff01007387 */ /* 0x0003e80000100c00 */
[----:B------:R1:W-:Y:S04]  /*09b0*/  STL.128 [R1+0x60], RZ ;  /* 0x000060ff01007387 */ /* 0x0003e80000100c00 */
[----:B------:R1:W-:Y:S04]  /*09c0*/  STL.128 [R1+0x70], RZ ;  /* 0x000070ff01007387 */ /* 0x0003e80000100c00 */
[----:B------:R1:W-:Y:S04]  /*09d0*/  STL.128 [R1+0x80], RZ ;  /* 0x000080ff01007387 */ /* 0x0003e80000100c00 */
[----:B------:R1:W-:Y:S01]  /*09e0*/  STL.128 [R1+0x90], RZ ;  /* 0x000090ff01007387 */ /* 0x0003e20000100c00 */
[----:B------:R-:W-:Y:S06]  /*09f0*/  BAR.SYNC.DEFER_BLOCKING 0x0 ;  /* 0x0000000000007b1d */ /* 0x000fec0000010000 */
[----:B------:R-:W-:Y:S05]  /*0a00*/  BRA.U !UP0, `(.L_x_10) ;  /* 0x0000001508b07547 */ /* 0x000fea000b800000 */
[----:B------:R-:W0:Y:S01]  /*0a10*/  LDC.64 R18, c[0x0][0x380] ;  /* 0x0000e000ff127b82 */ /* 0x000e220000000a00 */
[----:B------:R-:W2:Y:S01]  /*0a20*/  LDCU UR4, c[0x0][0x39c] ;  /* 0x00007380ff0477ac */ /* 0x000ea20008000800 */
[----:B------:R-:W-:Y:S01]  /*0a30*/  BSSY.RECONVERGENT B8, `(.L_x_11) ;  /* 0x00000ae000087945 */ /* 0x000fe20003800200 */
[----:B------:R-:W-:Y:S02]  /*0a40*/  IMAD.MOV.U32 R27, RZ, RZ, RZ ;  /* 0x000000ffff1b7224 */ /* 0x000fe400078e00ff */
[----:B------:R-:W-:Y:S02]  /*0a50*/  IMAD.MOV.U32 R26, RZ, RZ, -0x1 ;  /* 0xffffffffff1a7424 */ /* 0x000fe400078e00ff */
[----:B0-----:R-:W-:-:S04]  /*0a60*/  IMAD.WIDE.U32 R18, R3, UR5, R18 ;  /* 0x0000000503127c25 */ /* 0x001fc8000f8e0012 */
[----:B--2---:R-:W-:-:S04]  /*0a70*/  IMAD R3, R3, UR4, RZ ;  /* 0x0000000403037c24 */ /* 0x004fc8000f8e02ff */
[----:B------:R-:W-:Y:S02]  /*0a80*/  IMAD.IADD R25, R19, 0x1, R3 ;  /* 0x0000000113197824 */ /* 0x000fe400078e0203 */
[----:B------:R-:W-:-:S07]  /*0a90*/  IMAD.IADD R31, R3, 0x1, R19 ;  /* 0x00000001031f7824 */ /* 0x000fce00078e0213 */
.L_x_29:
[----:B0-----:R-:W-:-:S05]  /*0aa0*/  IADD3 R2, P0, PT, R27, R18, RZ ;  /* 0x000000121b027210 */ /* 0x001fca0007f1e0ff */
[----:B------:R-:W-:-:S05]  /*0ab0*/  IMAD.X R3, RZ, RZ, R25, P0 ;  /* 0x000000ffff037224 */ /* 0x000fca00000e0619 */
[----:B------:R-:W2:Y:S01]  /*0ac0*/  LDG.E.U8 R2, desc[UR36][R2.64] ;  /* 0x0000002402027981 */ /* 0x000ea2000c1e1100 */
[----:B------:R-:W-:Y:S01]  /*0ad0*/  BSSY.RECONVERGENT B7, `(.L_x_12) ;  /* 0x000009f000077945 */ /* 0x000fe20003800200 */
[----:B------:R-:W-:Y:S01]  /*0ae0*/  IMAD.MOV.U32 R5, RZ, RZ, R26 ;  /* 0x000000ffff057224 */ /* 0x000fe200078e001a */
[----:B--2---:R-:W-:-:S13]  /*0af0*/  ISETP.NE.AND P0, PT, R2, 0x20, PT ;  /* 0x000000200200780c */ /* 0x004fda0003f05270 */
[----:B------:R-:W-:-:S04]  /*0b00*/  @P0 ISETP.NE.AND P1, PT, R26, -0x1, PT ;  /* 0xffffffff1a00080c */ /* 0x000fc80003f25270 */
[----:B------:R-:W-:Y:S01]  /*0b10*/  @P0 SEL R26, R27, R26, !P1 ;  /* 0x0000001a1b1a0207 */ /* 0x000fe20004800000 */
[----:B------:R-:W-:Y:S08]  /*0b20*/  @P0 BRA `(.L_x_13) ;  /* 0x0000000800640947 */ /* 0x000ff00003800000 */
[----:B------:R-:W-:Y:S01]  /*0b30*/  ISETP.NE.AND P0, PT, R5, -0x1, PT ;  /* 0xffffffff0500780c */ /* 0x000fe20003f05270 */
[----:B------:R-:W-:-:S12]  /*0b40*/  IMAD.MOV.U32 R26, RZ, RZ, -0x1 ;  /* 0xffffffffff1a7424 */ /* 0x000fd800078e00ff */
[----:B------:R-:W-:Y:S05]  /*0b50*/  @!P0 BRA `(.L_x_13) ;  /* 0x0000000800588947 */ /* 0x000fea0003800000 */
[--C-:B------:R-:W-:Y:S01]  /*0b60*/  IMAD.IADD R6, R27, 0x1, -R5.reuse ;  /* 0x000000011b067824 */ /* 0x100fe200078e0a05 */
[----:B------:R-:W-:Y:S01]  /*0b70*/  BSSY.RECONVERGENT B0, `(.L_x_14) ;  /* 0x0000065000007945 */ /* 0x000fe20003800200 */
[----:B------:R-:W-:Y:S01]  /*0b80*/  SHF.R.S32.HI R4, RZ, 0x1f, R5 ;  /* 0x0000001fff047819 */ /* 0x000fe20000011405 */
[----:B------:R-:W-:Y:S02]  /*0b90*/  IMAD.MOV.U32 R0, RZ, RZ, RZ ;  /* 0x000000ffff007224 */ /* 0x000fe400078e00ff */
[----:B------:R-:W-:-:S13]  /*0ba0*/  ISETP.NE.AND P0, PT, R6, RZ, PT ;  /* 0x000000ff0600720c */ /* 0x000fda0003f05270 */
[----:B------:R-:W-:Y:S05]  /*0bb0*/  @!P0 BRA `(.L_x_15) ;  /* 0x0000000400808947 */ /* 0x000fea0003800000 */
[----:B------:R-:W-:Y:S01]  /*0bc0*/  IMAD.IADD R0, R5, 0x1, -R27 ;  /* 0x0000000105007824 */ /* 0x000fe200078e0a1b */
[----:B------:R-:W-:Y:S01]  /*0bd0*/  LOP3.LUT R15, R6, 0xf, RZ, 0xc0, !PT ;  /* 0x0000000f060f7812 */ /* 0x000fe200078ec0ff */
[----:B------:R-:W-:Y:S01]  /*0be0*/  BSSY.RECONVERGENT B1, `(.L_x_16) ;  /* 0x0000026000017945 */ /* 0x000fe20003800200 */
[----:B------:R-:W-:Y:S02]  /*0bf0*/  IMAD.MOV.U32 R8, RZ, RZ, RZ ;  /* 0x000000ffff087224 */ /* 0x000fe400078e00ff */
[----:B------:R-:W-:Y:S01]  /*0c00*/  ISETP.GT.U32.AND P0, PT, R0, -0x10, PT ;  /* 0xfffffff00000780c */ /* 0x000fe20003f04070 */
[----:B------:R-:W-:Y:S01]  /*0c10*/  IMAD.MOV.U32 R0, RZ, RZ, RZ ;  /* 0x000000ffff007224 */ /* 0x000fe200078e00ff */
[----:B------:R-:W-:-:S11]  /*0c20*/  ISETP.NE.AND P1, PT, R15, RZ, PT ;  /* 0x000000ff0f00720c */ /* 0x000fd60003f25270 */
[----:B------:R-:W-:Y:S05]  /*0c30*/  @P0 BRA `(.L_x_17) ;  /* 0x0000000000800947 */ /* 0x000fea0003800000 */
[----:B------:R-:W-:Y:S01]  /*0c40*/  LOP3.LUT R0, R6, 0xfffffff0, RZ, 0xc0, !PT ;  /* 0xfffffff006007812 */ /* 0x000fe200078ec0ff */
[----:B------:R-:W-:Y:S02]  /*0c50*/  IMAD.MOV.U32 R7, RZ, RZ, RZ ;  /* 0x000000ffff077224 */ /* 0x000fe400078e00ff */
[----:B------:R-:W-:-:S07]  /*0c60*/  IMAD.MOV.U32 R8, RZ, RZ, RZ ;  /* 0x000000ffff087224 */ /* 0x000fce00078e00ff */
.L_x_18:
[----:B------:R-:W-:-:S04]  /*0c70*/  IADD3 R2, P0, P2, R18, R7, R5 ;  /* 0x0000000712027210 */ /* 0x000fc80007a1e005 */
[----:B------:R-:W-:-:S05]  /*0c80*/  IADD3.X R3, PT, PT, R25, RZ, R4, P0, P2 ;  /* 0x000000ff19037210 */ /* 0x000fca00007e4404 */
[----:B------:R-:W2:Y:S04]  /*0c90*/  LDG.E.U8 R9, desc[UR36][R2.64] ;  /* 0x0000002402097981 */ /* 0x000ea8000c1e1100 */
[----:B------:R-:W2:Y:S04]  /*0ca0*/  LDG.E.U8 R10, desc[UR36][R2.64+0x1] ;  /* 0x00000124020a7981 */ /* 0x000ea8000c1e1100 */
[----:B------:R-:W3:Y:S04]  /*0cb0*/  LDG.E.U8 R12, desc[UR36][R2.64+0x2] ;  /* 0x00000224020c7981 */ /* 0x000ee8000c1e1100 */
[----:B------:R-:W3:Y:S04]  /*0cc0*/  LDG.E.U8 R11, desc[UR36][R2.64+0x3] ;  /* 0x00000324020b7981 */ /* 0x000ee8000c1e1100 */
[----:B------:R-:W4:Y:S04]  /*0cd0*/  LDG.E.U8 R14, desc[UR36][R2.64+0x4] ;  /* 0x00000424020e7981 */ /* 0x000f28000c1e1100 */
[----:B------:R-:W4:Y:S04]  /*0ce0*/  LDG.E.U8 R13, desc[UR36][R2.64+0x5] ;  /* 0x00000524020d7981 */ /* 0x000f28000c1e1100 */
[----:B------:R-:W5:Y:S04]  /*0cf0*/  LDG.E.U8 R17, desc[UR36][R2.64+0xe] ;  /* 0x00000e2402117981 */ /* 0x000f68000c1e1100 */
[----:B------:R-:W5:Y:S01]  /*0d00*/  LDG.E.U8 R16, desc[UR36][R2.64+0xf] ;  /* 0x00000f2402107981 */ /* 0x000f62000c1e1100 */
[----:B--2---:R-:W-:-:S03]  /*0d10*/  IADD3 R9, PT, PT, R10, R8, R9 ;  /* 0x000000080a097210 */ /* 0x004fc60007ffe009 */
[----:B------:R-:W2:Y:S04]  /*0d20*/  LDG.E.U8 R8, desc[UR36][R2.64+0x6] ;  /* 0x0000062402087981 */ /* 0x000ea8000c1e1100 */
[----:B------:R-:W2:Y:S01]  /*0d30*/  LDG.E.U8 R10, desc[UR36][R2.64+0x7] ;  /* 0x00000724020a7981 */ /* 0x000ea2000c1e1100 */
[----:B---3--:R-:W-:-:S03]  /*0d40*/  IADD3 R9, PT, PT, R11, R9, R12 ;  /* 0x000000090b097210 */ /* 0x008fc60007ffe00c */
[----:B------:R-:W3:Y:S04]  /*0d50*/  LDG.E.U8 R11, desc[UR36][R2.64+0x8] ;  /* 0x00000824020b7981 */ /* 0x000ee8000c1e1100 */
[----:B------:R-:W3:Y:S01]  /*0d60*/  LDG.E.U8 R12, desc[UR36][R2.64+0x9] ;  /* 0x00000924020c7981 */ /* 0x000ee2000c1e1100 */
[----:B----4-:R-:W-:-:S03]  /*0d70*/  IADD3 R9, PT, PT, R13, R9, R14 ;  /* 0x000000090d097210 */ /* 0x010fc60007ffe00e */
[----:B------:R-:W4:Y:S04]  /*0d80*/  LDG.E.U8 R13, desc[UR36][R2.64+0xa] ;  /* 0x00000a24020d7981 */ /* 0x000f28000c1e1100 */
[----:B------:R-:W4:Y:S01]  /*0d90*/  LDG.E.U8 R14, desc[UR36][R2.64+0xb] ;  /* 0x00000b24020e7981 */ /* 0x000f22000c1e1100 */
[----:B--2---:R-:W-:-:S03]  /*0da0*/  IADD3 R8, PT, PT, R10, R9, R8 ;  /* 0x000000090a087210 */ /* 0x004fc60007ffe008 */
[----:B------:R-:W2:Y:S04]  /*0db0*/  LDG.E.U8 R9, desc[UR36][R2.64+0xc] ;  /* 0x00000c2402097981 */ /* 0x000ea8000c1e1100 */
[----:B------:R-:W2:Y:S01]  /*0dc0*/  LDG.E.U8 R10, desc[UR36][R2.64+0xd] ;  /* 0x00000d24020a7981 */ /* 0x000ea2000c1e1100 */
[----:B------:R-:W-:Y:S01]  /*0dd0*/  VIADD R7, R7, 0x10 ;  /* 0x0000001007077836 */ /* 0x000fe20000000000 */
[----:B---3--:R-:W-:-:S04]  /*0de0*/  IADD3 R8, PT, PT, R12, R8, R11 ;  /* 0x000000080c087210 */ /* 0x008fc80007ffe00b */
[----:B------:R-:W-:Y:S02]  /*0df0*/  ISETP.NE.AND P0, PT, R7, R0, PT ;  /* 0x000000000700720c */ /* 0x000fe40003f05270 */
[----:B----4-:R-:W-:-:S04]  /*0e00*/  IADD3 R8, PT, PT, R14, R8, R13 ;  /* 0x000000080e087210 */ /* 0x010fc80007ffe00d */
[----:B--2---:R-:W-:-:S04]  /*0e10*/  IADD3 R8, PT, PT, R10, R8, R9 ;  /* 0x000000080a087210 */ /* 0x004fc80007ffe009 */
[----:B-----5:R-:W-:-:S03]  /*0e20*/  IADD3 R8, PT, PT, R16, R8, R17 ;  /* 0x0000000810087210 */ /* 0x020fc60007ffe011 */
[----:B------:R-:W-:Y:S05]  /*0e30*/  @P0 BRA `(.L_x_18) ;  /* 0xfffffffc008c0947 */ /* 0x000fea000383ffff */
.L_x_17:
[----:B------:R-:W-:Y:S05]  /*0e40*/  BSYNC.RECONVERGENT B1 ;  /* 0x0000000000017941 */ /* 0x000fea0003800200 */
.L_x_16:
[----:B------:R-:W-:Y:S04]  /*0e50*/  BSSY.RECONVERGENT B1, `(.L_x_19) ;  /* 0x0000033000017945 */ /* 0x000fe80003800200 */
[----:B------:R-:W-:Y:S05]  /*0e60*/  @!P1 BRA `(.L_x_20) ;  /* 0x0000000000c49947 */ /* 0x000fea0003800000 */
[----:B------:R-:W-:Y:S01]  /*0e70*/  ISETP.GE.U32.AND P0, PT, R15, 0x8, PT ;  /* 0x000000080f00780c */ /* 0x000fe20003f06070 */
[----:B------:R-:W-:Y:S01]  /*0e80*/  BSSY.RECONVERGENT B2, `(.L_x_21) ;  /* 0x0000013000027945 */ /* 0x000fe20003800200 */
[----:B------:R-:W-:-:S04]  /*0e90*/  LOP3.LUT R16, R6, 0x7, RZ, 0xc0, !PT ;  /* 0x0000000706107812 */ /* 0x000fc800078ec0ff */
[----:B------:R-:W-:-:S07]  /*0ea0*/  ISETP.NE.AND P1, PT, R16, RZ, PT ;  /* 0x000000ff1000720c */ /* 0x000fce0003f25270 */
[----:B------:R-:W-:Y:S06]  /*0eb0*/  @!P0 BRA `(.L_x_22) ;  /* 0x00000000003c8947 */ /* 0x000fec0003800000 */
        /* <DEDUP_REMOVED lines=10> */
[----:B------:R-:W-:Y:S01]  /*0f60*/  VIADD R0, R0, 0x8 ;  /* 0x0000000800007836 */ /* 0x000fe20000000000 */
[----:B--2---:R-:W-:-:S04]  /*0f70*/  IADD3 R7, PT, PT, R9, R8, R7 ;  /* 0x0000000809077210 */ /* 0x004fc80007ffe007 */
[----:B---3--:R-:W-:-:S04]  /*0f80*/  IADD3 R7, PT, PT, R11, R7, R10 ;  /* 0x000000070b077210 */ /* 0x008fc80007ffe00a */
[----:B----4-:R-:W-:-:S04]  /*0f90*/  IADD3 R7, PT, PT, R13, R7, R12 ;  /* 0x000000070d077210 */ /* 0x010fc80007ffe00c */
[----:B-----5:R-:W-:-:S07]  /*0fa0*/  IADD3 R8, PT, PT, R15, R7, R14 ;  /* 0x000000070f087210 */ /* 0x020fce0007ffe00e */
.L_x_22:
[----:B------:R-:W-:Y:S05]  /*0fb0*/  BSYNC.RECONVERGENT B2 ;  /* 0x0000000000027941 */ /* 0x000fea0003800200 */
.L_x_21:
        /* <DEDUP_REMOVED lines=11> */
[----:B------:R-:W3:Y:S01]  /*1070*/  LDG.E.U8 R11, desc[UR36][R2.64+0x3] ;  /* 0x00000324020b7981 */ /* 0x000ee2000c1e1100 */
[----:B------:R-:W-:Y:S01]  /*1080*/  VIADD R0, R0, 0x4 ;  /* 0x0000000400007836 */ /* 0x000fe20000000000 */
[----:B--2---:R-:W-:-:S04]  /*1090*/  IADD3 R7, PT, PT, R9, R8, R7 ;  /* 0x0000000809077210 */ /* 0x004fc80007ffe007 */
[----:B---3--:R-:W-:-:S07]  /*10a0*/  IADD3 R8, PT, PT, R11, R7, R10 ;  /* 0x000000070b087210 */ /* 0x008fce0007ffe00a */
.L_x_24:
[----:B------:R-:W-:Y:S05]  /*10b0*/  BSYNC.RECONVERGENT B2 ;  /* 0x0000000000027941 */ /* 0x000fea0003800200 */
.L_x_23:
[----:B------:R-:W-:Y:S05]  /*10c0*/  @!P1 BRA `(.L_x_20) ;  /* 0x00000000002c9947 */ /* 0x000fea0003800000 */
[----:B------:R-:W-:-:S04]  /*10d0*/  IADD3 R2, P0, P1, R18, R0, R5 ;  /* 0x0000000012027210 */ /* 0x000fc8000791e005 */
[----:B------:R-:W-:-:S05]  /*10e0*/  IADD3.X R3, PT, PT, R25, RZ, R4, P0, P1 ;  /* 0x000000ff19037210 */ /* 0x000fca00007e2404 */
[----:B------:R-:W2:Y:S01]  /*10f0*/  LDG.E.U8 R7, desc[UR36][R2.64] ;  /* 0x0000002402077981 */ /* 0x000ea2000c1e1100 */
[----:B------:R-:W-:Y:S01]  /*1100*/  ISETP.NE.AND P0, PT, R6, 0x1, PT ;  /* 0x000000010600780c */ /* 0x000fe20003f05270 */
[----:B--2---:R-:W-:-:S12]  /*1110*/  IMAD.IADD R8, R8, 0x1, R7 ;  /* 0x0000000108087824 */ /* 0x004fd800078e0207 */
[----:B------:R-:W-:Y:S05]  /*1120*/  @!P0 BRA `(.L_x_20) ;  /* 0x0000000000148947 */ /* 0x000fea0003800000 */
[----:B------:R-:W-:Y:S01]  /*1130*/  ISETP.NE.AND P0, PT, R6, 0x2, PT ;  /* 0x000000020600780c */ /* 0x000fe20003f05270 */
[----:B------:R-:W2:-:S12]  /*1140*/  LDG.E.U8 R7, desc[UR36][R2.64+0x1] ;  /* 0x0000012402077981 */ /* 0x000e98000c1e1100 */
[----:B------:R-:W3:Y:S01]  /*1150*/  @P0 LDG.E.U8 R9, desc[UR36][R2.64+0x2] ;  /* 0x0000022402090981 */ /* 0x000ee2000c1e1100 */
[----:B--2---:R-:W-:-:S04]  /*1160*/  IMAD.IADD R8, R8, 0x1, R7 ;  /* 0x0000000108087824 */ /* 0x004fc800078e0207 */
[----:B---3--:R-:W-:-:S07]  /*1170*/  @P0 IMAD.IADD R8, R8, 0x1, R9 ;  /* 0x0000000108080824 */ /* 0x008fce00078e0209 */
.L_x_20:
[----:B------:R-:W-:Y:S05]  /*1180*/  BSYNC.RECONVERGENT B1 ;  /* 0x0000000000017941 */ /* 0x000fea0003800200 */
.L_x_19:
[----:B------:R-:W-:-:S05]  /*1190*/  IMAD.HI.U32 R0, R8, -0x33333333, RZ ;  /* 0xcccccccd08007827 */ /* 0x000fca00078e00ff */
[----:B------:R-:W-:-:S05]  /*11a0*/  SHF.R.U32.HI R3, RZ, 0x4, R0 ;  /* 0x00000004ff037819 */ /* 0x000fca0000011600 */
[----:B------:R-:W-:-:S07]  /*11b0*/  IMAD R0, R3, -0x14, R8 ;  /* 0xffffffec03007824 */ /* 0x000fce00078e0208 */
.L_x_15:
[----:B------:R-:W-:Y:S05]  /*11c0*/  BSYNC.RECONVERGENT B0 ;  /* 0x0000000000007941 */ /* 0x000fea0003800200 */
.L_x_14:
[----:B------:R-:W-:-:S05]  /*11d0*/  IMAD.U32 R24, R0, 0x8, R1 ;  /* 0x0000000800187824 */ /* 0x000fca00078e0001 */
[----:B------:R-:W2:Y:S02]  /*11e0*/  LDL.64 R2, [R24] ;  /* 0x0000000018027983 */ /* 0x000ea40000100a00 */
[----:B--2---:R-:W-:-:S04]  /*11f0*/  ISETP.NE.U32.AND P0, PT, R2, RZ, PT ;  /* 0x000000ff0200720c */ /* 0x004fc80003f05070 */
[----:B------:R-:W-:-:S13]  /*1200*/  ISETP.NE.AND.EX P0, PT, R3, RZ, PT, P0 ;  /* 0x000000ff0300720c */ /* 0x000fda0003f05300 */
[----:B------:R-:W-:Y:S05]  /*1210*/  @P0 BRA `(.L_x_25) ;  /* 0x0000000000980947 */ /* 0x000fea0003800000 */
[----:B------:R-:W-:Y:S01]  /*1220*/  IADD3 R6, P0, PT, R5, R18, RZ ;  /* 0x0000001205067210 */ /* 0x000fe20007f1e0ff */
[----:B------:R-:W-:Y:S01]  /*1230*/  IMAD.MOV.U32 R8, RZ, RZ, 0x101 ;  /* 0x00000101ff087424 */ /* 0x000fe200078e00ff */
[----:B------:R-:W-:Y:S01]  /*1240*/  MOV R0, 0x0 ;  /* 0x0000000000007802 */ /* 0x000fe20000000f00 */
[----:B------:R-:W-:Y:S02]  /*1250*/  IMAD.MOV.U32 R5, RZ, RZ, RZ ;  /* 0x000000ffff057224 */ /* 0x000fe400078e00ff */
[----:B------:R-:W-:Y:S01]  /*1260*/  IMAD.X R7, R4, 0x1, R31, P0 ;  /* 0x0000000104077824 */ /* 0x000fe200000e061f */
[----:B------:R0:W2:Y:S01]  /*1270*/  LDC.64 R2, c[0x4][R0] ;  /* 0x0100000000027b82 */ /* 0x0000a20000000a00 */
[----:B------:R0:W-:Y:S01]  /*1280*/  STL.U16 [R1+0xa8], R8 ;  /* 0x0000a80801007387 */ /* 0x0001e20000100400 */
[----:B------:R-:W-:-:S03]  /*1290*/  IMAD.MOV.U32 R4, RZ, RZ, 0x10 ;  /* 0x00000010ff047424 */ /* 0x000fc600078e00ff */
[----:B------:R0:W-:Y:S04]  /*12a0*/  STL.64 [R1+0xa0], R6 ;  /* 0x0000a00601007387 */ /* 0x0001e80000100a00 */
[----:B------:R-:W-:-:S07]  /*12b0*/  LEPC R20, `(.L_x_26) ;  /* 0x000000001014794e */ /* 0x000fce0000000000 */
[----:B012---:R-:W-:Y:S05]  /*12c0*/  CALL.ABS.NOINC R2 ;  /* 0x0000000002007343 */ /* 0x007fea0003c00000 */
.L_x_26:
[----:B------:R-:W-:Y:S01]  /*12d0*/  ISETP.NE.U32.AND P0, PT, R4, RZ, PT ;  /* 0x000000ff0400720c */ /* 0x000fe20003f05070 */
[----:B------:R-:W-:Y:S01]  /*12e0*/  BSSY.RECONVERGENT B6, `(.L_x_27) ;  /* 0x0000015000067945 */ /* 0x000fe20003800200 */
[----:B------:R-:W-:Y:S02]  /*12f0*/  IMAD.MOV.U32 R16, RZ, RZ, R4 ;  /* 0x000000ffff107224 */ /* 0x000fe400078e0004 */
[----:B------:R-:W-:Y:S01]  /*1300*/  ISETP.NE.AND.EX P0, PT, R5, RZ, PT, P0 ;  /* 0x000000ff0500720c */ /* 0x000fe20003f05300 */
[----:B------:R-:W-:-:S12]  /*1310*/  IMAD.MOV.U32 R17, RZ, RZ, R5 ;  /* 0x000000ffff117224 */ /* 0x000fd800078e0005 */
[----:B------:R-:W-:Y:S05]  /*1320*/  @P0 BRA `(.L_x_28) ;  /* 0x0000000000400947 */ /* 0x000fea0003800000 */
[----:B------:R-:W-:Y:S01]  /*1330*/  MOV R2, 0x8 ;  /* 0x0000000800027802 */ /* 0x000fe20000000f00 */
[----:B------:R-:W0:Y:S01]  /*1340*/  LDCU.64 UR4, c[0x4][0x20] ;  /* 0x01000400ff0477ac */ /* 0x000e220008000a00 */
[----:B------:R-:W-:Y:S02]  /*1350*/  IMAD.MOV.U32 R8, RZ, RZ, 0x2e ;  /* 0x0000002eff087424 */ /* 0x000fe400078e00ff */
[----:B------:R-:W-:Y:S01]  /*1360*/  IMAD.MOV.U32 R12, RZ, RZ, 0x1 ;  /* 0x00000001ff0c7424 */ /* 0x000fe200078e00ff */
[----:B------:R-:W1:Y:S01]  /*1370*/  LDCU.64 UR6, c[0x4][0x28] ;  /* 0x01000500ff0677ac */ /* 0x000e620008000a00 */
[----:B------:R-:W2:Y:S01]  /*1380*/  LDC.64 R2, c[0x4][R2] ;  /* 0x0100000002027b82 */ /* 0x000ea20000000a00 */
[----:B------:R-:W-:Y:S01]  /*1390*/  IMAD.MOV.U32 R13, RZ, RZ, RZ ;  /* 0x000000ffff0d7224 */ /* 0x000fe200078e00ff */
[----:B------:R-:W3:Y:S01]  /*13a0*/  LDCU.64 UR8, c[0x4][0x18] ;  /* 0x01000300ff0877ac */ /* 0x000ee20008000a00 */
[----:B0-----:R-:W-:Y:S02]  /*13b0*/  IMAD.U32 R4, RZ, RZ, UR4 ;  /* 0x00000004ff047e24 */ /* 0x001fe4000f8e00ff */
[----:B------:R-:W-:-:S02]  /*13c0*/  IMAD.U32 R5, RZ, RZ, UR5 ;  /* 0x00000005ff057e24 */ /* 0x000fc4000f8e00ff */
[----:B-1----:R-:W-:Y:S02]  /*13d0*/  IMAD.U32 R6, RZ, RZ, UR6 ;  /* 0x00000006ff067e24 */ /* 0x002fe4000f8e00ff */
[----:B------:R-:W-:Y:S02]  /*13e0*/  IMAD.U32 R7, RZ, RZ, UR7 ;  /* 0x00000007ff077e24 */ /* 0x000fe4000f8e00ff */
[----:B---3--:R-:W-:Y:S02]  /*13f0*/  IMAD.U32 R10, RZ, RZ, UR8 ;  /* 0x00000008ff0a7e24 */ /* 0x008fe4000f8e00ff */
[----:B------:R-:W-:-:S07]  /*1400*/  IMAD.U32 R11, RZ, RZ, UR9 ;  /* 0x00000009ff0b7e24 */ /* 0x000fce000f8e00ff */
[----:B------:R-:W-:-:S07]  /*1410*/  LEPC R20, `(.L_x_28) ;  /* 0x000000001014794e */ /* 0x000fce0000000000 */
[----:B--2---:R-:W-:Y:S05]  /*1420*/  CALL.ABS.NOINC R2 ;  /* 0x0000000002007343 */ /* 0x004fea0003c00000 */
.L_x_28:
[----:B------:R-:W-:Y:S05]  /*1430*/  BSYNC.RECONVERGENT B6 ;  /* 0x0000000000067941 */ /* 0x000fea0003800200 */
.L_x_27:
[----:B------:R2:W-:Y:S04]  /*1440*/  ST.E.64 desc[UR36][R16.64], R22 ;  /* 0x0000001610007985 */ /* 0x0005e8000c101b24 */
[----:B------:R2:W-:Y:S04]  /*1450*/  ST.E.64 desc[UR36][R16.64+0x8], RZ ;  /* 0x000008ff10007985 */ /* 0x0005e8000c101b24 */
[----:B------:R2:W-:Y:S01]  /*1460*/  STL.64 [R24], RZ ;  /* 0x000000ff18007387 */ /* 0x0005e20000100a00 */
[----:B------:R-:W-:Y:S05]  /*1470*/  BRA `(.L_x_13) ;  /* 0x0000000000107947 */ /* 0x000fea0003800000 */
.L_x_25:
[----:B------:R-:W2:Y:S04]  /*1480*/  LD.E.64 R2, desc[UR36][R2.64] ;  /* 0x0000002402027980 */ /* 0x000ea8000c101b00 */
[----:B--2---:R-:W2:Y:S02]  /*1490*/  LD.E.U8 R0, desc[UR36][R2.64+0x9] ;  /* 0x0000092402007980 */ /* 0x004ea4000c101100 */
[----:B--2---:R-:W-:-:S05]  /*14a0*/  VIADD R5, R0, 0x1 ;  /* 0x0000000100057836 */ /* 0x004fca0000000000 */
[----:B------:R0:W-:Y:S02]  /*14b0*/  ST.E.U8 desc[UR36][R2.64+0x9], R5 ;  /* 0x0000090502007985 */ /* 0x0001e4000c101124 */
.L_x_13:
[----:B------:R-:W-:Y:S05]  /*14c0*/  BSYNC.RECONVERGENT B7 ;  /* 0x0000000000077941 */ /* 0x000fea0003800200 */
.L_x_12:
[----:B--2---:R-:W2:Y:S01]  /*14d0*/  LDC R16, c[0x0][0x398] ;  /* 0x0000e600ff107b82 */ /* 0x004ea20000000800 */
[----:B------:R-:W-:-:S05]  /*14e0*/  VIADD R27, R27, 0x1 ;  /* 0x000000011b1b7836 */ /* 0x000fca0000000000 */
[----:B--2---:R-:W-:-:S13]  /*14f0*/  ISETP.NE.AND P0, PT, R27, R16, PT ;  /* 0x000000101b00720c */ /* 0x004fda0003f05270 */
[----:B------:R-:W-:Y:S05]  /*1500*/  @P0 BRA `(.L_x_29) ;  /* 0xfffffff400640947 */ /* 0x000fea000383ffff */
[----:B------:R-:W-:Y:S05]  /*1510*/  BSYNC.RECONVERGENT B8 ;  /* 0x0000000000087941 */ /* 0x000fea0003800200 */
.L_x_11:
[----:B------:R-:W2:Y:S01]  /*1520*/  LDCU.64 UR4, c[0x0][0x380] ;  /* 0x00007000ff0477ac */ /* 0x000ea20008000a00 */
[----:B------:R-:W-:Y:S01]  /*1530*/  BSSY.RECONVERGENT B8, `(.L_x_30) ;  /* 0x00000b8000087945 */ /* 0x000fe20003800200 */
[----:B------:R-:W-:Y:S01]  /*1540*/  IMAD.MOV.U32 R28, RZ, RZ, RZ ;  /* 0x000000ffff1c7224 */ /* 0x000fe200078e00ff */
[----:B------:R-:W3:Y:S01]  /*1550*/  LDCU UR6, c[0x0][0x39c] ;  /* 0x00007380ff0677ac */ /* 0x000ee20008000800 */
[----:B------:R-:W-:Y:S02]  /*1560*/  IMAD.MOV.U32 R27, RZ, RZ, -0x1 ;  /* 0xffffffffff1b7424 */ /* 0x000fe400078e00ff */
[----:B--2---:R-:W-:-:S04]  /*1570*/  IMAD.WIDE.U32 R16, R29, R16, UR4 ;  /* 0x000000041d107e25 */ /* 0x004fc8000f8e0010 */
[----:B---3--:R-:W-:Y:S01]  /*1580*/  IMAD R29, R29, UR6, R17 ;  /* 0x000000061d1d7c24 */ /* 0x008fe2000f8e0211 */
[----:B------:R-:W-:-:S05]  /*1590*/  IADD3 R30, P0, PT, R16, 0x7, RZ ;  /* 0x00000007101e7810 */ /* 0x000fca0007f1e0ff */
[----:B------:R-:W-:-:S08]  /*15a0*/  IMAD.X R26, RZ, RZ, R29, P0 ;  /* 0x000000ffff1a7224 */ /* 0x000fd000000e061d */
.L_x_48:
[----:B0-2---:R-:W-:-:S05]  /*15b0*/  IADD3 R2, P0, PT, R28, R16, RZ ;  /* 0x000000101c027210 */ /* 0x005fca0007f1e0ff */
        /* <DEDUP_REMOVED lines=25> */
[----:B------:R-:W-:Y:S01]  /*1750*/  IADD3 R9, P0, PT, R5, R30, RZ ;  /* 0x0000001e05097210 */ /* 0x000fe20007f1e0ff */
[----:B------:R-:W-:Y:S01]  /*1760*/  IMAD.MOV.U32 R8, RZ, RZ, RZ ;  /* 0x000000ffff087224 */ /* 0x000fe200078e00ff */
[----:B------:R-:W-:-:S03]  /*1770*/  LOP3.LUT R0, R6, 0xfffffff0, RZ, 0xc0, !PT ;  /* 0xfffffff006007812 */ /* 0x000fc600078ec0ff */
[----:B------:R-:W-:Y:S02]  /*1780*/  IMAD.X R10, R4, 0x1, R26, P0 ;  /* 0x00000001040a7824 */ /* 0x000fe400000e061a */
[----:B------:R-:W-:-:S07]  /*1790*/  IMAD.MOV R7, RZ, RZ, -R0 ;  /* 0x000000ffff077224 */ /* 0x000fce00078e0a00 */
.L_x_37:
[----:B------:R-:W-:Y:S02]  /*17a0*/  IMAD.MOV.U32 R2, RZ, RZ, R9 ;  /* 0x000000ffff027224 */ /* 0x000fe400078e0009 */
[----:B------:R-:W-:-:S05]  /*17b0*/  IMAD.MOV.U32 R3, RZ, RZ, R10 ;  /* 0x000000ffff037224 */ /* 0x000fca00078e000a */
[----:B------:R-:W2:Y:S04]  /*17c0*/  LDG.E.U8 R9, desc[UR36][R2.64+-0x7] ;  /* 0xfffff92402097981 */ /* 0x000ea8000c1e1100 */
[----:B------:R-:W2:Y:S04]  /*17d0*/  LDG.E.U8 R10, desc[UR36][R2.64+-0x6] ;  /* 0xfffffa24020a7981 */ /* 0x000ea8000c1e1100 */
[----:B------:R-:W3:Y:S04]  /*17e0*/  LDG.E.U8 R12, desc[UR36][R2.64+-0x5] ;  /* 0xfffffb24020c7981 */ /* 0x000ee8000c1e1100 */
[----:B------:R-:W3:Y:S01]  /*17f0*/  LDG.E.U8 R11, desc[UR36][R2.64+-0x4] ;  /* 0xfffffc24020b7981 */ /* 0x000ee2000c1e1100 */
[----:B--2---:R-:W-:-:S03]  /*1800*/  IADD3 R9, PT, PT, R10, R8, R9 ;  /* 0x000000080a097210 */ /* 0x004fc60007ffe009 */
[----:B------:R-:W2:Y:S04]  /*1810*/  LDG.E.U8 R8, desc[UR36][R2.64+-0x3] ;  /* 0xfffffd2402087981 */ /* 0x000ea8000c1e1100 */
[----:B------:R-:W2:Y:S01]  /*1820*/  LDG.E.U8 R10, desc[UR36][R2.64+-0x2] ;  /* 0xfffffe24020a7981 */ /* 0x000ea2000c1e1100 */
[----:B---3--:R-:W-:-:S03]  /*1830*/  IADD3 R9, PT, PT, R11, R9, R12 ;  /* 0x000000090b097210 */ /* 0x008fc60007ffe00c */
        /* <DEDUP_REMOVED lines=8> */
[----:B------:R-:W-:Y:S01]  /*18c0*/  VIADD R7, R7, 0x10 ;  /* 0x0000001007077836 */ /* 0x000fe20000000000 */
[----:B--2---:R-:W-:Y:S02]  /*18d0*/  IADD3 R8, PT, PT, R10, R8, R9 ;  /* 0x000000080a087210 */ /* 0x004fe40007ffe009 */
[----:B------:R-:W2:Y:S04]  /*18e0*/  LDG.E.U8 R9, desc[UR36][R2.64+0x5] ;  /* 0x0000052402097981 */ /* 0x000ea8000c1e1100 */
[----:B------:R-:W2:Y:S01]  /*18f0*/  LDG.E.U8 R10, desc[UR36][R2.64+0x6] ;  /* 0x00000624020a7981 */ /* 0x000ea2000c1e1100 */
[----:B---3--:R-:W-:-:S03]  /*1900*/  IADD3 R8, PT, PT, R12, R8, R11 ;  /* 0x000000080c087210 */ /* 0x008fc60007ffe00b */
[----:B------:R-:W3:Y:S04]  /*1910*/  LDG.E.U8 R11, desc[UR36][R2.64+0x7] ;  /* 0x00000724020b7981 */ /* 0x000ee8000c1e1100 */
[----:B------:R-:W3:Y:S01]  /*1920*/  LDG.E.U8 R12, desc[UR36][R2.64+0x8] ;  /* 0x00000824020c7981 */ /* 0x000ee2000c1e1100 */
[----:B------:R-:W-:Y:S02]  /*1930*/  ISETP.NE.AND P0, PT, R7, RZ, PT ;  /* 0x000000ff0700720c */ /* 0x000fe40003f05270 */
[----:B--2---:R-:W-:Y:S02]  /*1940*/  IADD3 R8, PT, PT, R10, R8, R9 ;  /* 0x000000080a087210 */ /* 0x004fe40007ffe009 */
[----:B------:R-:W-:-:S05]  /*1950*/  IADD3 R9, P2, PT, R2, 0x10, RZ ;  /* 0x0000001002097810 */ /* 0x000fca0007f5e0ff */
[----:B------:R-:W-:Y:S01]  /*1960*/  IMAD.X R10, RZ, RZ, R3, P2 ;  /* 0x000000ffff0a7224 */ /* 0x000fe200010e0603 */
[----:B---3--:R-:W-:-:S03]  /*1970*/  IADD3 R8, PT, PT, R12, R8, R11 ;  /* 0x000000080c087210 */ /* 0x008fc60007ffe00b */
[----:B------:R-:W-:Y:S05]  /*1980*/  @P0 BRA `(.L_x_37) ;  /* 0xfffffffc00840947 */ /* 0x000fea000383ffff */
.L_x_36:
[----:B------:R-:W-:Y:S05]  /*1990*/  BSYNC.RECONVERGENT B1 ;  /* 0x0000000000017941 */ /* 0x000fea0003800200 */
.L_x_35:
        /* <DEDUP_REMOVED lines=14> */
[----:B------:R-:W4:Y:S01]  /*1a80*/  LDG.E.U8 R12, desc[UR36][R2.64+0x7] ;  /* 0x00000724020c7981 */ /* 0x000f22000c1e1100 */
[----:B--2---:R-:W-:-:S03]  /*1a90*/  IADD3 R7, PT, PT, R9, R8, R7 ;  /* 0x0000000809077210 */ /* 0x004fc60007ffe007 */
[----:B------:R-:W2:Y:S04]  /*1aa0*/  LDG.E.U8 R8, desc[UR36][R2.64+0x4] ;  /* 0x0000042402087981 */ /* 0x000ea8000c1e1100 */
[----:B------:R-:W2:Y:S01]  /*1ab0*/  LDG.E.U8 R9, desc[UR36][R2.64+0x5] ;  /* 0x0000052402097981 */ /* 0x000ea2000c1e1100 */
[----:B---3--:R-:W-:Y:S01]  /*1ac0*/  IADD3 R7, PT, PT, R11, R7, R10 ;  /* 0x000000070b077210 */ /* 0x008fe20007ffe00a */
[----:B------:R-:W-:-:S03]  /*1ad0*/  VIADD R0, R0, 0x8 ;  /* 0x0000000800007836 */ /* 0x000fc60000000000 */
[----:B--2---:R-:W-:-:S04]  /*1ae0*/  IADD3 R8, PT, PT, R9, R7, R8 ;  /* 0x0000000709087210 */ /* 0x004fc80007ffe008 */
[----:B----4-:R-:W-:-:S07]  /*1af0*/  IADD3 R8, PT, PT, R12, R8, R13 ;  /* 0x000000080c087210 */ /* 0x010fce0007ffe00d */
.L_x_41:
[----:B------:R-:W-:Y:S05]  /*1b00*/  BSYNC.RECONVERGENT B2 ;  /* 0x0000000000027941 */ /* 0x000fea0003800200 */
.L_x_40:
        /* <DEDUP_REMOVED lines=15> */
.L_x_43:
[----:B------:R-:W-:Y:S05]  /*1c00*/  BSYNC.RECONVERGENT B2 ;  /* 0x0000000000027941 */ /* 0x000fea0003800200 */
.L_x_42:
        /* <DEDUP_REMOVED lines=12> */
.L_x_39:
[----:B------:R-:W-:Y:S05]  /*1cd0*/  BSYNC.RECONVERGENT B1 ;  /* 0x0000000000017941 */ /* 0x000fea0003800200 */
.L_x_38:
[----:B------:R-:W-:-:S05]  /*1ce0*/  IMAD.HI.U32 R0, R8, -0x33333333, RZ ;  /* 0xcccccccd08007827 */ /* 0x000fca00078e00ff */
[----:B------:R-:W-:-:S05]  /*1cf0*/  SHF.R.U32.HI R3, RZ, 0x4, R0 ;  /* 0x00000004ff037819 */ /* 0x000fca0000011600 */
[----:B------:R-:W-:-:S07]  /*1d00*/  IMAD R2, R3, -0x14, R8 ;  /* 0xffffffec03027824 */ /* 0x000fce00078e0208 */
.L_x_34:
[----:B------:R-:W-:Y:S05]  /*1d10*/  BSYNC.RECONVERGENT B0 ;  /* 0x0000000000007941 */ /* 0x000fea0003800200 */
.L_x_33:
        /* <DEDUP_REMOVED lines=10> */
[----:B------:R0:W-:Y:S01]  /*1dc0*/  STL.U16 [R1+0xa8], R0 ;  /* 0x0000a80001007387 */ /* 0x0001e20000100400 */
[----:B------:R-:W-:Y:S01]  /*1dd0*/  IMAD.MOV.U32 R4, RZ, RZ, 0x10 ;  /* 0x00000010ff047424 */ /* 0x000fe200078e00ff */
[----:B------:R-:W2:Y:S02]  /*1de0*/  LDC.64 R6, c[0x4][R6] ;  /* 0x0100000006067b82 */ /* 0x000ea40000000a00 */
[----:B------:R0:W-:Y:S04]  /*1df0*/  STL.64 [R1+0xa0], R8 ;  /* 0x0000a00801007387 */ /* 0x0001e80000100a00 */
[----:B------:R-:W-:-:S07]  /*1e00*/  LEPC R20, `(.L_x_45) ;  /* 0x000000001014794e */ /* 0x000fce0000000000 */
[----:B012---:R-:W-:Y:S05]  /*1e10*/  CALL.ABS.NOINC R6 ;  /* 0x0000000006007343 */ /* 0x007fea0003c00000 */
.L_x_45:
        /* <DEDUP_REMOVED lines=22> */
.L_x_47:
[----:B------:R-:W-:Y:S05]  /*1f80*/  BSYNC.RECONVERGENT B6 ;  /* 0x0000000000067941 */ /* 0x000fea0003800200 */
.L_x_46:
[----:B------:R2:W-:Y:S04]  /*1f90*/  ST.E.64 desc[UR36][R24.64], R22 ;  /* 0x0000001618007985 */ /* 0x0005e8000c101b24 */
[----:B------:R2:W-:Y:S04]  /*1fa0*/  ST.E.64 desc[UR36][R24.64+0x8], RZ ;  /* 0x000008ff18007985 */ /* 0x0005e8000c101b24 */
[----:B------:R2:W-:Y:S01]  /*1fb0*/  STL.64 [R2], RZ ;  /* 0x000000ff02007387 */ /* 0x0005e20000100a00 */
[----:B------:R-:W-:Y:S05]  /*1fc0*/  BRA `(.L_x_32) ;  /* 0x0000000000247947 */ /* 0x000fea0003800000 */
.L_x_44:
[----:B------:R-:W2:Y:S04]  /*1fd0*/  LD.E.64 R6, desc[UR36][R6.64] ;  /* 0x0000002406067980 */ /* 0x000ea8000c101b00 */
[----:B--2---:R-:W2:Y:S02]  /*1fe0*/  LD.E.U8 R0, desc[UR36][R6.64+0x8] ;  /* 0x0000082406007980 */ /* 0x004ea4000c101100 */
[----:B--2---:R-:W-:-:S13]  /*1ff0*/  ISETP.NE.AND P0, PT, R0, 0x2, PT ;  /* 0x000000020000780c */ /* 0x004fda0003f05270 */
[----:B------:R-:W2:Y:S02]  /*2000*/  @P0 LD.E.U8 R0, desc[UR36][R6.64+0x9] ;  /* 0x0000092406000980 */ /* 0x000ea4000c101100 */
[----:B--2---:R-:W-:-:S05]  /*2010*/  @P0 VIADD R3, R0, 0xffffffff ;  /* 0xffffffff00030836 */ /* 0x004fca0000000000 */
[----:B------:R0:W-:Y:S04]  /*2020*/  @P0 ST.E.U8 desc[UR36][R6.64+0x9], R3 ;  /* 0x0000090306000985 */ /* 0x0001e8000c101124 */
[----:B------:R-:W2:Y:S02]  /*2030*/  @!P0 LD.E.U8 R5, desc[UR36][R6.64+0x9] ;  /* 0x0000092406058980 */ /* 0x000ea4000c101100 */
[----:B--2---:R-:W-:-:S05]  /*2040*/  @!P0 VIADD R5, R5, 0x1 ;  /* 0x0000000105058836 */ /* 0x004fca0000000000 */
[----:B------:R0:W-:Y:S02]  /*2050*/  @!P0 ST.E.U8 desc[UR36][R6.64+0x9], R5 ;  /* 0x0000090506008985 */ /* 0x0001e4000c101124 */
.L_x_32:
[----:B------:R-:W-:Y:S05]  /*2060*/  BSYNC.RECONVERGENT B7 ;  /* 0x0000000000077941 */ /* 0x000fea0003800200 */
.L_x_31:
[----:B------:R-:W3:Y:S01]  /*2070*/  LDCU UR4, c[0x0][0x398] ;  /* 0x00007300ff0477ac */ /* 0x000ee20008000800 */
[----:B------:R-:W-:-:S05]  /*2080*/  VIADD R28, R28, 0x1 ;  /* 0x000000011c1c7836 */ /* 0x000fca0000000000 */
[----:B---3--:R-:W-:-:S13]  /*2090*/  ISETP.NE.AND P0, PT, R28, UR4, PT ;  /* 0x000000041c007c0c */ /* 0x008fda000bf05270 */
[----:B------:R-:W-:Y:S05]  /*20a0*/  @P0 BRA `(.L_x_48) ;  /* 0xfffffff400400947 */ /* 0x000fea000383ffff */
[----:B------:R-:W-:Y:S05]  /*20b0*/  BSYNC.RECONVERGENT B8 ;  /* 0x0000000000087941 */ /* 0x000fea0003800200 */
.L_x_30:
[----:B------:R3:W5:Y:S02]  /*20c0*/  LDL.64 R12, [R1] ;  /* 0x00000000010c7983 */ /* 0x0007640000100a00 */
.L_x_10:
[----:B------:R-:W4:Y:S04]  /*20d0*/  LDL.64 R18, [R1+0x8] ;  /* 0x0000080001127983 */ /* 0x000f280000100a00 */
[----:B------:R-:W3:Y:S04]  /*20e0*/  LDL.64 R10, [R1+0x10] ;  /* 0x00001000010a7983 */ /* 0x000ee80000100a00 */
[----:B------:R-:W3:Y:S04]  /*20f0*/  LDL.64 R8, [R1+0x18] ;  /* 0x0000180001087983 */ /* 0x000ee80000100a00 */
[----:B0-----:R0:W5:Y:S04]  /*2100*/  LDL.64 R4, [R1+0x20] ;  /* 0x0000200001047983 */ /* 0x0011680000100a00 */
[----:B------:R0:W5:Y:S02]  /*2110*/  LDL.64 R6, [R1+0x28] ;  /* 0x0000280001067983 */ /* 0x0001640000100a00 */
[----:B-----5:R-:W-:Y:S01]  /*2120*/  ISETP.NE.U32.AND P3, PT, R12, RZ, PT ;  /* 0x000000ff0c00720c */ /* 0x020fe20003f65070 */
[----:B------:R-:W-:Y:S01]  /*2130*/  BSSY.RECONVERGENT B0, `(.L_x_49) ;  /* 0x0000014000007945 */ /* 0x000fe20003800200 */
[----:B--2---:R-:W-:-:S02]  /*2140*/  CS2R R2, SRZ ;  /* 0x0000000000027805 */ /* 0x004fc4000001ff00 */
[----:B------:R-:W-:Y:S02]  /*2150*/  ISETP.NE.AND.EX P3, PT, R13, RZ, PT, P3 ;  /* 0x000000ff0d00720c */ /* 0x000fe40003f65330 */
[----:B----4-:R-:W-:Y:S02]  /*2160*/  ISETP.NE.U32.AND P2, PT, R18, RZ, PT ;  /* 0x000000ff1200720c */ /* 0x010fe40003f45070 */
[----:B---3--:R-:W-:Y:S02]  /*2170*/  ISETP.NE.U32.AND P1, PT, R10, RZ, PT ;  /* 0x000000ff0a00720c */ /* 0x008fe40003f25070 */
[----:B------:R-:W-:Y:S02]  /*2180*/  ISETP.NE.AND.EX P2, PT, R19, RZ, PT, P2 ;  /* 0x000000ff1300720c */ /* 0x000fe40003f45320 */
[----:B------:R-:W-:Y:S02]  /*2190*/  ISETP.NE.U32.AND P0, PT, R8, RZ, PT ;  /* 0x000000ff0800720c */ /* 0x000fe40003f05070 */
[----:B------:R-:W-:-:S02]  /*21a0*/  ISETP.NE.AND.EX P1, PT, R11, RZ, PT, P1 ;  /* 0x000000ff0b00720c */ /* 0x000fc40003f25310 */
[----:B------:R-:W-:Y:S01]  /*21b0*/  ISETP.NE.AND.EX P0, PT, R9, RZ, PT, P0 ;  /* 0x000000ff0900720c */ /* 0x000fe20003f05300 */
[----:B0-----:R-:W-:-:S12]  /*21c0*/  @!P3 BRA `(.L_x_50) ;  /* 0x000000000028b947 */ /* 0x001fd80003800000 */
[----:B------:R-:W-:-:S07]  /*21d0*/  CS2R R2, SRZ ;  /* 0x0000000000027805 */ /* 0x000fce000001ff00 */
.L_x_51:
[----:B------:R-:W2:Y:S04]  /*21e0*/  LD.E.64 R14, desc[UR36][R12.64] ;  /* 0x000000240c0e7980 */ /* 0x000ea8000c101b00 */
[----:B------:R-:W3:Y:S04]  /*21f0*/  LD.E.64 R12, desc[UR36][R12.64+0x8] ;  /* 0x000008240c0c7980 */ /* 0x000ee8000c101b00 */
[----:B--2---:R-:W2:Y:S01]  /*2200*/  LD.E.U8 R14, desc[UR36][R14.64+0x9] ;  /* 0x000009240e0e7980 */ /* 0x004ea2000c101100 */
[----:B---3--:R-:W-:-:S04]  /*2210*/  ISETP.NE.U32.AND P3, PT, R12, RZ, PT ;  /* 0x000000ff0c00720c */ /* 0x008fc80003f65070 */
[----:B------:R-:W-:Y:S01]  /*2220*/  ISETP.NE.AND.EX P3, PT, R13, RZ, PT, P3 ;  /* 0x000000ff0d00720c */ /* 0x000fe20003f65330 */
[----:B--2---:R-:W-:-:S06]  /*2230*/  IMAD R16, R14, R14, RZ ;  /* 0x0000000e0e107224 */ /* 0x004fcc00078e02ff */
[----:B------:R-:W0:Y:S02]  /*2240*/  I2F.F64.U32 R16, R16 ;  /* 0x0000001000107312 */ /* 0x000e240000201800 */
[----:B0-----:R-:W-:-:S04]  /*2250*/  DADD R2, R16, R2 ;  /* 0x0000000010027229 */ /* 0x001fc80000000002 */
[----:B------:R-:W-:Y:S07]  /*2260*/  @P3 BRA `(.L_x_51) ;  /* 0xfffffffc00dc3947 */ /* 0x000fee000383ffff */
.L_x_50:
[----:B------:R-:W-:Y:S05]  /*2270*/  BSYNC.RECONVERGENT B0 ;  /* 0x0000000000007941 */ /* 0x000fea0003800200 */
.L_x_49:
[----:B------:R-:W-:Y:S04]  /*2280*/  BSSY.RECONVERGENT B0, `(.L_x_52) ;  /* 0x000000d000007945 */ /* 0x000fe80003800200 */
[----:B------:R-:W-:Y:S05]  /*2290*/  @!P2 BRA `(.L_x_53) ;  /* 0x00000000002ca947 */ /* 0x000fea0003800000 */
[----:B------:R-:W-:Y:S02]  /*22a0*/  IMAD.MOV.U32 R16, RZ, RZ, R18 ;  /* 0x000000ffff107224 */ /* 0x000fe400078e0012 */
[----:B------:R-:W-:-:S07]  /*22b0*/  IMAD.MOV.U32 R17, RZ, RZ, R19 ;  /* 0x000000ffff117224 */ /* 0x000fce00078e0013 */
.L_x_54:
        /* <DEDUP_REMOVED lines=9> */
.L_x_53:
[----:B------:R-:W-:Y:S05]  /*2350*/  BSYNC.RECONVERGENT B0 ;  /* 0x0000000000007941 */ /* 0x000fea0003800200 */
.L_x_52:
[----:B------:R-:W-:Y:S04]  /*2360*/  BSSY.RECONVERGENT B0, `(.L_x_55) ;  /* 0x000000d000007945 */ /* 0x000fe80003800200 */
[----:B------:R-:W-:Y:S05]  /*2370*/  @!P1 BRA `(.L_x_56) ;  /* 0x00000000002c9947 */ /* 0x000fea0003800000 */
[----:B------:R-:W-:Y:S02]  /*2380*/  IMAD.MOV.U32 R14, RZ, RZ, R10 ;  /* 0x000000ffff0e7224 */ /* 0x000fe400078e000a */
[----:B------:R-:W-:-:S07]  /*2390*/  IMAD.MOV.U32 R15, RZ, RZ, R11 ;  /* 0x000000ffff0f7224 */ /* 0x000fce00078e000b */
.L_x_57:
        /* <DEDUP_REMOVED lines=9> */
.L_x_56:
[----:B------:R-:W-:Y:S05]  /*2430*/  BSYNC.RECONVERGENT B0 ;  /* 0x0000000000007941 */ /* 0x000fea0003800200 */
.L_x_55:
[----:B------:R-:W-:Y:S04]  /*2440*/  BSSY.RECONVERGENT B0, `(.L_x_58) ;  /* 0x000000d000007945 */ /* 0x000fe80003800200 */
[----:B------:R-:W-:Y:S05]  /*2450*/  @!P0 BRA `(.L_x_59) ;  /* 0x00000000002c8947 */ /* 0x000fea0003800000 */
[----:B------:R-:W-:Y:S02]  /*2460*/  IMAD.MOV.U32 R12, RZ, RZ, R8 ;  /* 0x000000ffff0c7224 */ /* 0x000fe400078e0008 */
[----:B------:R-:W-:-:S07]  /*2470*/  IMAD.MOV.U32 R13, RZ, RZ, R9 ;  /* 0x000000ffff0d7224 */ /* 0x000fce00078e0009 */
.L_x_60:
        /* <DEDUP_REMOVED lines=9> */
.L_x_59:
[----:B------:R-:W-:Y:S05]  /*2510*/  BSYNC.RECONVERGENT B0 ;  /* 0x0000000000007941 */ /* 0x000fea0003800200 */
.L_x_58:
[----:B------:R0:W5:Y:S04]  /*2520*/  LDL.64 R20, [R1+0x30] ;  /* 0x0000300001147983 */ /* 0x0001680000100a00 */
[----:B------:R0:W5:Y:S04]  /*2530*/  LDL.64 R16, [R1+0x38] ;  /* 0x0000380001107983 */ /* 0x0001680000100a00 */
[----:B------:R0:W5:Y:S04]  /*2540*/  LDL.64 R8, [R1+0x40] ;  /* 0x0000400001087983 */ /* 0x0001680000100a00 */
[----:B------:R0:W5:Y:S04]  /*2550*/  LDL.64 R10, [R1+0x48] ;  /* 0x00004800010a7983 */ /* 0x0001680000100a00 */
[----:B------:R0:W5:Y:S04]  /*2560*/  LDL.64 R12, [R1+0x50] ;  /* 0x00005000010c7983 */ /* 0x0001680000100a00 */
[----:B------:R0:W5:Y:S01]  /*2570*/  LDL.64 R14, [R1+0x58] ;  /* 0x00005800010e7983 */ /* 0x0001620000100a00 */
[----:B------:R-:W-:Y:S01]  /*2580*/  ISETP.NE.U32.AND P0, PT, R4, RZ, PT ;  /* 0x000000ff0400720c */ /* 0x000fe20003f05070 */
[----:B------:R-:W-:Y:S01]  /*2590*/  BSSY.RECONVERGENT B0, `(.L_x_61) ;  /* 0x0000010000007945 */ /* 0x000fe20003800200 */
[----:B------:R-:W-:-:S02]  /*25a0*/  ISETP.NE.U32.AND P1, PT, R6, RZ, PT ;  /* 0x000000ff0600720c */ /* 0x000fc40003f25070 */
[----:B------:R-:W-:Y:S02]  /*25b0*/  ISETP.NE.AND.EX P0, PT, R5, RZ, PT, P0 ;  /* 0x000000ff0500720c */ /* 0x000fe40003f05300 */
[----:B------:R-:W-:-:S11]  /*25c0*/  ISETP.NE.AND.EX P1, PT, R7, RZ, PT, P1 ;  /* 0x000000ff0700720c */ /* 0x000fd60003f25310 */
[----:B0-----:R-:W-:Y:S05]  /*25d0*/  @!P0 BRA `(.L_x_62) ;  /* 0x00000000002c8947 */ /* 0x001fea0003800000 */
[----:B------:R-:W-:Y:S02]  /*25e0*/  IMAD.MOV.U32 R22, RZ, RZ, R4 ;  /* 0x000000ffff167224 */ /* 0x000fe400078e0004 */
[----:B------:R-:W-:-:S07]  /*25f0*/  IMAD.MOV.U32 R23, RZ, RZ, R5 ;  /* 0x000000ffff177224 */ /* 0x000fce00078e0005 */
.L_x_63:
        /* <DEDUP_REMOVED lines=9> */
.L_x_62:
[----:B------:R-:W-:Y:S05]  /*2690*/  BSYNC.RECONVERGENT B0 ;  /* 0x0000000000007941 */ /* 0x000fea0003800200 */
.L_x_61:
[----:B------:R-:W-:Y:S04]  /*26a0*/  BSSY.RECONVERGENT B0, `(.L_x_64) ;  /* 0x000000d000007945 */ /* 0x000fe80003800200 */
[----:B------:R-:W-:Y:S05]  /*26b0*/  @!P1 BRA `(.L_x_65) ;  /* 0x00000000002c9947 */ /* 0x000fea0003800000 */
[----:B------:R-:W-:Y:S02]  /*26c0*/  IMAD.MOV.U32 R18, RZ, RZ, R6 ;  /* 0x000000ffff127224 */ /* 0x000fe400078e0006 */
[----:B------:R-:W-:-:S07]  /*26d0*/  IMAD.MOV.U32 R19, RZ, RZ, R7 ;  /* 0x000000ffff137224 */ /* 0x000fce00078e0007 */
.L_x_66:
        /* <DEDUP_REMOVED lines=9> */
.L_x_65:
[----:B------:R-:W-:Y:S05]  /*2770*/  BSYNC.RECONVERGENT B0 ;  /* 0x0000000000007941 */ /* 0x000fea0003800200 */
.L_x_64:
[----:B------:R0:W5:Y:S04]  /*2780*/  LDL.64 R18, [R1+0x60] ;  /* 0x0000600001127983 */ /* 0x0001680000100a00 */
[----:B------:R0:W5:Y:S02]  /*2790*/  LDL.64 R4, [R1+0x68] ;  /* 0x0000680001047983 */ /* 0x0001640000100a00 */
[----:B-----5:R-:W-:Y:S01]  /*27a0*/  ISETP.NE.U32.AND P3, PT, R20, RZ, PT ;  /* 0x000000ff1400720c */ /* 0x020fe20003f65070 */
[----:B------:R-:W-:Y:S01]  /*27b0*/  BSSY.RECONVERGENT B0, `(.L_x_67) ;  /* 0x0000018000007945 */ /* 0x000fe20003800200 */
[----:B------:R-:W-:Y:S02]  /*27c0*/  ISETP.NE.U32.AND P2, PT, R16, RZ, PT ;  /* 0x000000ff1000720c */ /* 0x000fe40003f45070 */
[----:B------:R-:W-:-:S02]  /*27d0*/  ISETP.NE.AND.EX P3, PT, R21, RZ, PT, P3 ;  /* 0x000000ff1500720c */ /* 0x000fc40003f65330 */
[----:B------:R-:W-:Y:S02]  /*27e0*/  ISETP.NE.U32.AND P1, PT, R8, RZ, PT ;  /* 0x000000ff0800720c */ /* 0x000fe40003f25070 */
[----:B------:R-:W-:Y:S02]  /*27f0*/  ISETP.NE.U32.AND P0, PT, R10, RZ, PT ;  /* 0x000000ff0a00720c */ /* 0x000fe40003f05070 */
[----:B------:R-:W-:Y:S02]  /*2800*/  ISETP.NE.U32.AND P5, PT, R12, RZ, PT ;  /* 0x000000ff0c00720c */ /* 0x000fe40003fa5070 */
[----:B------:R-:W-:Y:S02]  /*2810*/  ISETP.NE.U32.AND P4, PT, R14, RZ, PT ;  /* 0x000000ff0e00720c */ /* 0x000fe40003f85070 */
[----:B------:R-:W-:Y:S02]  /*2820*/  ISETP.NE.AND.EX P2, PT, R17, RZ, PT, P2 ;  /* 0x000000ff1100720c */ /* 0x000fe40003f45320 */
[----:B------:R-:W-:-:S02]  /*2830*/  ISETP.NE.AND.EX P1, PT, R9, RZ, PT, P1 ;  /* 0x000000ff0900720c */ /* 0x000fc40003f25310 */
[----:B------:R-:W-:Y:S02]  /*2840*/  ISETP.NE.AND.EX P0, PT, R11, RZ, PT, P0 ;  /* 0x000000ff0b00720c */ /* 0x000fe40003f05300 */
[----:B------:R-:W-:Y:S02]  /*2850*/  ISETP.NE.AND.EX P5, PT, R13, RZ, PT, P5 ;  /* 0x000000ff0d00720c */ /* 0x000fe40003fa5350 */
[----:B------:R-:W-:Y:S01]  /*2860*/  ISETP.NE.AND.EX P4, PT, R15, RZ, PT, P4 ;  /* 0x000000ff0f00720c */ /* 0x000fe20003f85340 */
[----:B0-----:R-:W-:-:S12]  /*2870*/  @!P3 BRA `(.L_x_68) ;  /* 0x00000000002cb947 */ /* 0x001fd80003800000 */
[----:B------:R-:W-:Y:S02]  /*2880*/  IMAD.MOV.U32 R22, RZ, RZ, R20 ;  /* 0x000000ffff167224 */ /* 0x000fe400078e0014 */
[----:B------:R-:W-:-:S07]  /*2890*/  IMAD.MOV.U32 R23, RZ, RZ, R21 ;  /* 0x000000ffff177224 */ /* 0x000fce00078e0015 */
.L_x_69:
        /* <DEDUP_REMOVED lines=9> */
.L_x_68:
[----:B------:R-:W-:Y:S05]  /*2930*/  BSYNC.RECONVERGENT B0 ;  /* 0x0000000000007941 */ /* 0x000fea0003800200 */
.L_x_67:
[----:B------:R-:W-:Y:S04]  /*2940*/  BSSY.RECONVERGENT B0, `(.L_x_70) ;  /* 0x000000d000007945 */ /* 0x000fe80003800200 */
[----:B------:R-:W-:Y:S05]  /*2950*/  @!P2 BRA `(.L_x_71) ;  /* 0x00000000002ca947 */ /* 0x000fea0003800000 */
[----:B------:R-:W-:Y:S02]  /*2960*/  IMAD.MOV.U32 R20, RZ, RZ, R16 ;  /* 0x000000ffff147224 */ /* 0x000fe400078e0010 */
[----:B------:R-:W-:-:S07]  /*2970*/  IMAD.MOV.U32 R21, RZ, RZ, R17 ;  /* 0x000000ffff157224 */ /* 0x000fce00078e0011 */
.L_x_72:
        /* <DEDUP_REMOVED lines=9> */
.L_x_71:
[----:B------:R-:W-:Y:S05]  /*2a10*/  BSYNC.RECONVERGENT B0 ;  /* 0x0000000000007941 */ /* 0x000fea0003800200 */
.L_x_70:
[----:B------:R-:W-:Y:S04]  /*2a20*/  BSSY.RECONVERGENT B0, `(.L_x_73) ;  /* 0x000000d000007945 */ /* 0x000fe80003800200 */
[----:B------:R-:W-:Y:S05]  /*2a30*/  @!P1 BRA `(.L_x_74) ;  /* 0x00000000002c9947 */ /* 0x000fea0003800000 */
[----:B------:R-:W-:Y:S02]  /*2a40*/  IMAD.MOV.U32 R16, RZ, RZ, R8 ;  /* 0x000000ffff107224 */ /* 0x000fe400078e0008 */
[----:B------:R-:W-:-:S07]  /*2a50*/  IMAD.MOV.U32 R17, RZ, RZ, R9 ;  /* 0x000000ffff117224 */ /* 0x000fce00078e0009 */
.L_x_75:
        /* <DEDUP_REMOVED lines=9> */
.L_x_74:
[----:B------:R-:W-:Y:S05]  /*2af0*/  BSYNC.RECONVERGENT B0 ;  /* 0x0000000000007941 */ /* 0x000fea0003800200 */
.L_x_73:
[----:B------:R-:W-:Y:S04]  /*2b00*/  BSSY.RECONVERGENT B0, `(.L_x_76) ;  /* 0x000000b000007945 */ /* 0x000fe80003800200 */
[----:B------:R-:W-:Y:S05]  /*2b10*/  @!P0 BRA `(.L_x_77) ;  /* 0x0000000000248947 */ /* 0x000fea0003800000 */
.L_x_78:
        /* <DEDUP_REMOVED lines=9> */
.L_x_77:
[----:B------:R-:W-:Y:S05]  /*2bb0*/  BSYNC.RECONVERGENT B0 ;  /* 0x0000000000007941 */ /* 0x000fea0003800200 */
.L_x_76:
[----:B------:R-:W-:Y:S04]  /*2bc0*/  BSSY.RECONVERGENT B0, `(.L_x_79) ;  /* 0x000000d000007945 */ /* 0x000fe80003800200 */
[----:B------:R-:W-:Y:S05]  /*2bd0*/  @!P5 BRA `(.L_x_80) ;  /* 0x00000000002cd947 */ /* 0x000fea0003800000 */
.L_x_81:
[----:B------:R-:W-:Y:S02]  /*2be0*/  IMAD.MOV.U32 R10, RZ, RZ, R12 ;  /* 0x000000ffff0a7224 */ /* 0x000fe400078e000c */
[----:B------:R-:W-:-:S05]  /*2bf0*/  IMAD.MOV.U32 R11, RZ, RZ, R13 ;  /* 0x000000ffff0b7224 */ /* 0x000fca00078e000d */
        /* <DEDUP_REMOVED lines=9> */
.L_x_80:
[----:B------:R-:W-:Y:S05]  /*2c90*/  BSYNC.RECONVERGENT B0 ;  /* 0x0000000000007941 */ /* 0x000fea0003800200 */
.L_x_79:
[----:B------:R-:W-:Y:S04]  /*2ca0*/  BSSY.RECONVERGENT B0, `(.L_x_82) ;  /* 0x000000d000007945 */ /* 0x000fe80003800200 */
[----:B------:R-:W-:Y:S05]  /*2cb0*/  @!P4 BRA `(.L_x_83) ;  /* 0x00000000002cc947 */ /* 0x000fea0003800000 */
.L_x_84:
        /* <DEDUP_REMOVED lines=11> */
.L_x_83:
[----:B------:R-:W-:Y:S05]  /*2d70*/  BSYNC.RECONVERGENT B0 ;  /* 0x0000000000007941 */ /* 0x000fea0003800200 */
.L_x_82:
[----:B------:R0:W5:Y:S04]  /*2d80*/  LDL.64 R16, [R1+0x70] ;  /* 0x0000700001107983 */ /* 0x0001680000100a00 */
[----:B------:R0:W5:Y:S04]  /*2d90*/  LDL.64 R14, [R1+0x78] ;  /* 0x00007800010e7983 */ /* 0x0001680000100a00 */
[----:B------:R0:W5:Y:S04]  /*2da0*/  LDL.64 R12, [R1+0x80] ;  /* 0x00008000010c7983 */ /* 0x0001680000100a00 */
[----:B------:R0:W5:Y:S04]  /*2db0*/  LDL.64 R6, [R1+0x88] ;  /* 0x0000880001067983 */ /* 0x0001680000100a00 */
[----:B------:R0:W5:Y:S04]  /*2dc0*/  LDL.64 R8, [R1+0x90] ;  /* 0x0000900001087983 */ /* 0x0001680000100a00 */
[----:B------:R0:W5:Y:S01]  /*2dd0*/  LDL.64 R10, [R1+0x98] ;  /* 0x00009800010a7983 */ /* 0x0001620000100a00 */
[----:B------:R-:W-:Y:S01]  /*2de0*/  ISETP.NE.U32.AND P0, PT, R18, RZ, PT ;  /* 0x000000ff1200720c */ /* 0x000fe20003f05070 */
[----:B------:R-:W-:Y:S03]  /*2df0*/  BSSY.RECONVERGENT B0, `(.L_x_85) ;  /* 0x000000e000007945 */ /* 0x000fe60003800200 */
[----:B------:R-:W-:-:S13]  /*2e00*/  ISETP.NE.AND.EX P0, PT, R19, RZ, PT, P0 ;  /* 0x000000ff1300720c */ /* 0x000fda0003f05300 */
[----:B0-----:R-:W-:Y:S05]  /*2e10*/  @!P0 BRA `(.L_x_86) ;  /* 0x00000000002c8947 */ /* 0x001fea0003800000 */
[----:B------:R-:W-:Y:S02]  /*2e20*/  IMAD.MOV.U32 R22, RZ, RZ, R18 ;  /* 0x000000ffff167224 */ /* 0x000fe400078e0012 */
[----:B------:R-:W-:-:S07]  /*2e30*/  IMAD.MOV.U32 R23, RZ, RZ, R19 ;  /* 0x000000ffff177224 */ /* 0x000fce00078e0013 */
.L_x_87:
        /* <DEDUP_REMOVED lines=9> */
.L_x_86:
[----:B------:R-:W-:Y:S05]  /*2ed0*/  BSYNC.RECONVERGENT B0 ;  /* 0x0000000000007941 */ /* 0x000fea0003800200 */
.L_x_85:
[----:B------:R-:W-:Y:S01]  /*2ee0*/  ISETP.NE.U32.AND P5, PT, R4, RZ, PT ;  /* 0x000000ff0400720c */ /* 0x000fe20003fa5070 */
[----:B------:R-:W-:Y:S01]  /*2ef0*/  BSSY.RECONVERGENT B0, `(.L_x_88) ;  /* 0x000001a000007945 */ /* 0x000fe20003800200 */
[----:B-----5:R-:W-:Y:S02]  /*2f00*/  ISETP.NE.U32.AND P2, PT, R16, RZ, PT ;  /* 0x000000ff1000720c */ /* 0x020fe40003f45070 */
[----:B------:R-:W-:Y:S02]  /*2f10*/  ISETP.NE.AND.EX P5, PT, R5, RZ, PT, P5 ;  /* 0x000000ff0500720c */ /* 0x000fe40003fa5350 */
[----:B------:R-:W-:Y:S02]  /*2f20*/  ISETP.NE.U32.AND P1, PT, R14, RZ, PT ;  /* 0x000000ff0e00720c */ /* 0x000fe40003f25070 */
[----:B------:R-:W-:Y:S02]  /*2f30*/  ISETP.NE.U32.AND P0, PT, R12, RZ, PT ;  /* 0x000000ff0c00720c */ /* 0x000fe40003f05070 */
[----:B------:R-:W-:-:S02]  /*2f40*/  ISETP.NE.U32.AND P6, PT, R6, RZ, PT ;  /* 0x000000ff0600720c */ /* 0x000fc40003fc5070 */
[----:B------:R-:W-:Y:S02]  /*2f50*/  ISETP.NE.U32.AND P3, PT, R8, RZ, PT ;  /* 0x000000ff0800720c */ /* 0x000fe40003f65070 */
[----:B------:R-:W-:Y:S02]  /*2f60*/  ISETP.NE.U32.AND P4, PT, R10, RZ, PT ;  /* 0x000000ff0a00720c */ /* 0x000fe40003f85070 */
[----:B------:R-:W-:Y:S02]  /*2f70*/  ISETP.NE.AND.EX P2, PT, R17, RZ, PT, P2 ;  /* 0x000000ff1100720c */ /* 0x000fe40003f45320 */
[----:B------:R-:W-:Y:S02]  /*2f80*/  ISETP.NE.AND.EX P1, PT, R15, RZ, PT, P1 ;  /* 0x000000ff0f00720c */ /* 0x000fe40003f25310 */
[----:B------:R-:W-:Y:S02]  /*2f90*/  ISETP.NE.AND.EX P0, PT, R13, RZ, PT, P0 ;  /* 0x000000ff0d00720c */ /* 0x000fe40003f05300 */
[----:B------:R-:W-:-:S02]  /*2fa0*/  ISETP.NE.AND.EX P6, PT, R7, RZ, PT, P6 ;  /* 0x000000ff0700720c */ /* 0x000fc40003fc5360 */
[----:B------:R-:W-:Y:S02]  /*2fb0*/  ISETP.NE.AND.EX P3, PT, R9, RZ, PT, P3 ;  /* 0x000000ff0900720c */ /* 0x000fe40003f65330 */
[----:B------:R-:W-:Y:S01]  /*2fc0*/  ISETP.NE.AND.EX P4, PT, R11, RZ, PT, P4 ;  /* 0x000000ff0b00720c */ /* 0x000fe20003f85340 */
[----:B------:R-:W-:-:S12]  /*2fd0*/  @!P5 BRA `(.L_x_89) ;  /* 0x00000000002cd947 */ /* 0x000fd80003800000 */
[----:B------:R-:W-:Y:S02]  /*2fe0*/  IMAD.MOV.U32 R20, RZ, RZ, R4 ;  /* 0x000000ffff147224 */ /* 0x000fe400078e0004 */
[----:B------:R-:W-:-:S07]  /*2ff0*/  IMAD.MOV.U32 R21, RZ, RZ, R5 ;  /* 0x000000ffff157224 */ /* 0x000fce00078e0005 */
.L_x_90:
        /* <DEDUP_REMOVED lines=9> */
.L_x_89:
[----:B------:R-:W-:Y:S05]  /*3090*/  BSYNC.RECONVERGENT B0 ;  /* 0x0000000000007941 */ /* 0x000fea0003800200 */
.L_x_88:
[----:B------:R-:W-:Y:S04]  /*30a0*/  BSSY.RECONVERGENT B0, `(.L_x_91) ;  /* 0x000000d000007945 */ /* 0x000fe80003800200 */
[----:B------:R-:W-:Y:S05]  /*30b0*/  @!P2 BRA `(.L_x_92) ;  /* 0x00000000002ca947 */ /* 0x000fea0003800000 */
[----:B------:R-:W-:Y:S02]  /*30c0*/  IMAD.MOV.U32 R18, RZ, RZ, R16 ;  /* 0x000000ffff127224 */ /* 0x000fe400078e0010 */
[----:B------:R-:W-:-:S07]  /*30d0*/  IMAD.MOV.U32 R19, RZ, RZ, R17 ;  /* 0x000000ffff137224 */ /* 0x000fce00078e0011 */
.L_x_93:
        /* <DEDUP_REMOVED lines=9> */
.L_x_92:
[----:B------:R-:W-:Y:S05]  /*3170*/  BSYNC.RECONVERGENT B0 ;  /* 0x0000000000007941 */ /* 0x000fea0003800200 */
.L_x_91:
[----:B------:R-:W-:Y:S04]  /*3180*/  BSSY.RECONVERGENT B0, `(.L_x_94) ;  /* 0x000000d000007945 */ /* 0x000fe80003800200 */
[----:B------:R-:W-:Y:S05]  /*3190*/  @!P1 BRA `(.L_x_95) ;  /* 0x00000000002c9947 */ /* 0x000fea0003800000 */
[----:B------:R-:W-:Y:S02]  /*31a0*/  IMAD.MOV.U32 R16, RZ, RZ, R14 ;  /* 0x000000ffff107224 */ /* 0x000fe400078e000e */
[----:B------:R-:W-:-:S07]  /*31b0*/  IMAD.MOV.U32 R17, RZ, RZ, R15 ;  /* 0x000000ffff117224 */ /* 0x000fce00078e000f */
.L_x_96:
        /* <DEDUP_REMOVED lines=9> */
.L_x_95:
[----:B------:R-:W-:Y:S05]  /*3250*/  BSYNC.RECONVERGENT B0 ;  /* 0x0000000000007941 */ /* 0x000fea0003800200 */
.L_x_94:
[----:B------:R-:W-:Y:S04]  /*3260*/  BSSY.RECONVERGENT B0, `(.L_x_97) ;  /* 0x000000d000007945 */ /* 0x000fe80003800200 */
[----:B------:R-:W-:Y:S05]  /*3270*/  @!P0 BRA `(.L_x_98) ;  /* 0x00000000002c8947 */ /* 0x000fea0003800000 */
[----:B------:R-:W-:Y:S02]  /*3280*/  IMAD.MOV.U32 R14, RZ, RZ, R12 ;  /* 0x000000ffff0e7224 */ /* 0x000fe400078e000c */
[----:B------:R-:W-:-:S07]  /*3290*/  IMAD.MOV.U32 R15, RZ, RZ, R13 ;  /* 0x000000ffff0f7224 */ /* 0x000fce00078e000d */
.L_x_99:
        /* <DEDUP_REMOVED lines=9> */
.L_x_98:
[----:B------:R-:W-:Y:S05]  /*3330*/  BSYNC.RECONVERGENT B0 ;  /* 0x0000000000007941 */ /* 0x000fea0003800200 */
.L_x_97:
[----:B------:R-:W-:Y:S04]  /*3340*/  BSSY.RECONVERGENT B0, `(.L_x_100) ;  /* 0x000000d000007945 */ /* 0x000fe80003800200 */
[----:B------:R-:W-:Y:S05]  /*3350*/  @!P6 BRA `(.L_x_101) ;  /* 0x00000000002ce947 */ /* 0x000fea0003800000 */
[----:B------:R-:W-:Y:S02]  /*3360*/  IMAD.MOV.U32 R12, RZ, RZ, R6 ;  /* 0x000000ffff0c7224 */ /* 0x000fe400078e0006 */
[----:B------:R-:W-:-:S07]  /*3370*/  IMAD.MOV.U32 R13, RZ, RZ, R7 ;  /* 0x000000ffff0d7224 */ /* 0x000fce00078e0007 */
.L_x_102:
        /* <DEDUP_REMOVED lines=9> */
.L_x_101:
[----:B------:R-:W-:Y:S05]  /*3410*/  BSYNC.RECONVERGENT B0 ;  /* 0x0000000000007941 */ /* 0x000fea0003800200 */
.L_x_100:
[----:B------:R-:W-:Y:S04]  /*3420*/  BSSY.RECONVERGENT B0, `(.L_x_103) ;  /* 0x000000b000007945 */ /* 0x000fe80003800200 */
[----:B------:R-:W-:Y:S05]  /*3430*/  @!P3 BRA `(.L_x_104) ;  /* 0x000000000024b947 */ /* 0x000fea0003800000 */
.L_x_105:
        /* <DEDUP_REMOVED lines=9> */
.L_x_104:
[----:B------:R-:W-:Y:S05]  /*34d0*/  BSYNC.RECONVERGENT B0 ;  /* 0x0000000000007941 */ /* 0x000fea0003800200 */
.L_x_103:
[----:B------:R-:W-:Y:S04]  /*34e0*/  BSSY.RECONVERGENT B0, `(.L_x_106) ;  /* 0x000000d000007945 */ /* 0x000fe80003800200 */
[----:B------:R-:W-:Y:S05]  /*34f0*/  @!P4 BRA `(.L_x_107) ;  /* 0x00000000002cc947 */ /* 0x000fea0003800000 */
.L_x_108:
        /* <DEDUP_REMOVED lines=11> */
.L_x_107:
[----:B------:R-:W-:Y:S05]  /*35b0*/  BSYNC.RECONVERGENT B0 ;  /* 0x0000000000007941 */ /* 0x000fea0003800200 */
.L_x_106:
[----:B------:R-:W0:Y:S01]  /*35c0*/  MUFU.RSQ64H R5, R3 ;  /* 0x0000000300057308 */ /* 0x000e220000001c00 */
[----:B------:R-:W-:Y:S02]  /*35d0*/  VIADD R4, R3, 0xfcb00000 ;  /* 0xfcb0000003047836 */ /* 0x000fe40000000000 */
[----:B------:R-:W-:Y:S02]  /*35e0*/  IMAD.MOV.U32 R8, RZ, RZ, 0x0 ;  /* 0x00000000ff087424 */ /* 0x000fe400078e00ff */
[----:B------:R-:W-:Y:S01]  /*35f0*/  IMAD.MOV.U32 R9, RZ, RZ, 0x3fd80000 ;  /* 0x3fd80000ff097424 */ /* 0x000fe200078e00ff */
[----:B------:R-:W-:Y:S01]  /*3600*/  ISETP.GE.U32.AND P0, PT, R4, 0x7ca00000, PT ;  /* 0x7ca000000400780c */ /* 0x000fe20003f06070 */
[----:B0-----:R-:W-:-:S08]  /*3610*/  DMUL R6, R4, R4 ;  /* 0x0000000404067228 */ /* 0x001fd00000000000 */
[----:B------:R-:W-:-:S08]  /*3620*/  DFMA R6, -R6, R2, 1 ;  /* 0x3ff000000606742b */ /* 0x000fd00000000102 */
[----:B------:R-:W-:Y:S02]  /*3630*/  DFMA R8, R6, R8, 0.5 ;  /* 0x3fe000000608742b */ /* 0x000fe40000000008 */
[----:B------:R-:W-:-:S08]  /*3640*/  DMUL R6, R4, R6 ;  /* 0x0000000604067228 */ /* 0x000fd00000000000 */
[----:B------:R-:W-:-:S08]  /*3650*/  DFMA R10, R8, R6, R4 ;  /* 0x00000006080a722b */ /* 0x000fd00000000004 */
[----:B------:R-:W-:Y:S02]  /*3660*/  DMUL R12, R10, R2 ;  /* 0x000000020a0c7228 */ /* 0x000fe40000000000 */
[----:B------:R-:W-:Y:S02]  /*3670*/  VIADD R9, R11, 0xfff00000 ;  /* 0xfff000000b097836 */ /* 0x000fe40000000000 */
[----:B------:R-:W-:-:S04]  /*3680*/  IMAD.MOV.U32 R8, RZ, RZ, R10 ;  /* 0x000000ffff087224 */ /* 0x000fc800078e000a */
[----:B------:R-:W-:-:S08]  /*3690*/  DFMA R14, R12, -R12, R2 ;  /* 0x8000000c0c0e722b */ /* 0x000fd00000000002 */
[----:B------:R-:W-:Y:S01]  /*36a0*/  DFMA R6, R14, R8, R12 ;  /* 0x000000080e06722b */ /* 0x000fe2000000000c */
[----:B------:R-:W-:Y:S10]  /*36b0*/  @!P0 BRA `(.L_x_109) ;  /* 0x0000000000088947 */ /* 0x000ff40003800000 */
[----:B------:R-:W-:-:S07]  /*36c0*/  MOV R0, 0x36e0 ;  /* 0x000036e000007802 */ /* 0x000fce0000000f00 */
[----:B-1----:R-:W-:Y:S05]  /*36d0*/  CALL.REL.NOINC `($__internal_0_$__cuda_sm20_dsqrt_rn_f64_mediumpath_v1) ;  /* 0x0000000000187944 */ /* 0x002fea0003c00000 */
.L_x_109:
[----:B------:R-:W0:Y:S01]  /*36e0*/  LDC.64 R2, c[0x0][0x3a0] ;  /* 0x0000e800ff027b82 */ /* 0x000e220000000a00 */
[----:B------:R-:W-:Y:S05]  /*36f0*/  WARPSYNC.ALL ;  /* 0x0000000000007948 */ /* 0x000fea0003800000 */
[----:B0-----:R-:W-:-:S05]  /*3700*/  IMAD.WIDE R32, R32, 0x8, R2 ;  /* 0x0000000820207825 */ /* 0x001fca00078e0202 */
[----:B------:R-:W-:Y:S01]  /*3710*/  STG.E.64 desc[UR36][R32.64], R6 ;  /* 0x0000000620007986 */ /* 0x000fe2000c101b24 */
[----:B------:R-:W-:Y:S06]  /*3720*/  BAR.SYNC.DEFER_BLOCKING 0x0 ;  /* 0x0000000000007b1d */ /* 0x000fec0000010000 */
[----:B------:R-:W-:Y:S05]  /*3730*/  EXIT ;  /* 0x000000000000794d */ /* 0x000fea0003800000 */
        .weak           $__internal_0_$__cuda_sm20_dsqrt_rn_f64_mediumpath_v1
        .type           $__internal_0_$__cuda_sm20_dsqrt_rn_f64_mediumpath_v1,@function
        .size           $__internal_0_$__cuda_sm20_dsqrt_rn_f64_mediumpath_v1,(.L_x_115 - $__internal_0_$__cuda_sm20_dsqrt_rn_f64_mediumpath_v1)
$__internal_0_$__cuda_sm20_dsqrt_rn_f64_mediumpath_v1:
[----:B------:R-:W-:Y:S01]  /*3740*/  ISETP.GE.U32.AND P0, PT, R4, -0x3400000, PT ;  /* 0xfcc000000400780c */ /* 0x000fe20003f06070 */
[----:B------:R-:W-:Y:S01]  /*3750*/  BSSY.RECONVERGENT B0, `(.L_x_110) ;  /* 0x0000028000007945 */ /* 0x000fe20003800200 */
[----:B------:R-:W-:Y:S02]  /*3760*/  IMAD.MOV.U32 R4, RZ, RZ, R2 ;  /* 0x000000ffff047224 */ /* 0x000fe400078e0002 */
[----:B------:R-:W-:Y:S02]  /*3770*/  IMAD.MOV.U32 R5, RZ, RZ, R3 ;  /* 0x000000ffff057224 */ /* 0x000fe400078e0003 */
[----:B------:R-:W-:Y:S02]  /*3780*/  IMAD.MOV.U32 R8, RZ, RZ, R10 ;  /* 0x000000ffff087224 */ /* 0x000fe400078e000a */
[----:B------:R-:W-:Y:S02]  /*3790*/  IMAD.MOV.U32 R2, RZ, RZ, R14 ;  /* 0x000000ffff027224 */ /* 0x000fe400078e000e */
[----:B------:R-:W-:-:S03]  /*37a0*/  IMAD.MOV.U32 R3, RZ, RZ, R15 ;  /* 0x000000ffff037224 */ /* 0x000fc600078e000f */
[----:B------:R-:W-:Y:S05]  /*37b0*/  @!P0 BRA `(.L_x_111) ;  /* 0x0000000000208947 */ /* 0x000fea0003800000 */
[----:B------:R-:W-:-:S10]  /*37c0*/  DFMA.RM R2, R2, R8, R12 ;  /* 0x000000080202722b */ /* 0x000fd4000000400c */
[----:B------:R-:W-:-:S05]  /*37d0*/  IADD3 R6, P0, PT, R2, 0x1, RZ ;  /* 0x0000000102067810 */ /* 0x000fca0007f1e0ff */
[----:B------:R-:W-:-:S06]  /*37e0*/  IMAD.X R7, RZ, RZ, R3, P0 ;  /* 0x000000ffff077224 */ /* 0x000fcc00000e0603 */
[----:B------:R-:W-:-:S08]  /*37f0*/  DFMA.RP R4, -R2, R6, R4 ;  /* 0x000000060204722b */ /* 0x000fd00000008104 */
[----:B------:R-:W-:-:S06]  /*3800*/  DSETP.GT.AND P0, PT, R4, RZ, PT ;  /* 0x000000ff0400722a */ /* 0x000fcc0003f04000 */
[----:B------:R-:W-:Y:S02]  /*3810*/  FSEL R2, R6, R2, P0 ;  /* 0x0000000206027208 */ /* 0x000fe40000000000 */
[----:B------:R-:W-:Y:S01]  /*3820*/  FSEL R3, R7, R3, P0 ;  /* 0x0000000307037208 */ /* 0x000fe20000000000 */
[----:B------:R-:W-:Y:S06]  /*3830*/  BRA `(.L_x_112) ;  /* 0x0000000000647947 */ /* 0x000fec0003800000 */
.L_x_111:
[----:B------:R-:W-:-:S14]  /*3840*/  DSETP.NE.AND P0, PT, R4, RZ, PT ;  /* 0x000000ff0400722a */ /* 0x000fdc0003f05000 */
[----:B------:R-:W-:Y:S05]  /*3850*/  @!P0 BRA `(.L_x_113) ;  /* 0x0000000000588947 */ /* 0x000fea0003800000 */
[----:B------:R-:W-:-:S13]  /*3860*/  ISETP.GE.AND P0, PT, R5, RZ, PT ;  /* 0x000000ff0500720c */ /* 0x000fda0003f06270 */
[----:B------:R-:W-:Y:S02]  /*3870*/  @!P0 IMAD.MOV.U32 R2, RZ, RZ, 0x0 ;  /* 0x00000000ff028424 */ /* 0x000fe400078e00ff */
[----:B------:R-:W-:Y:S01]  /*3880*/  @!P0 IMAD.MOV.U32 R3, RZ, RZ, -0x80000 ;  /* 0xfff80000ff038424 */ /* 0x000fe200078e00ff */
[----:B------:R-:W-:Y:S06]  /*3890*/  @!P0 BRA `(.L_x_112) ;  /* 0x00000000004c8947 */ /* 0x000fec0003800000 */
[----:B------:R-:W-:-:S13]  /*38a0*/  ISETP.GT.AND P0, PT, R5, 0x7fefffff, PT ;  /* 0x7fefffff0500780c */ /* 0x000fda0003f04270 */
[----:B------:R-:W-:Y:S05]  /*38b0*/  @P0 BRA `(.L_x_113) ;  /* 0x0000000000400947 */ /* 0x000fea0003800000 */
[----:B------:R-:W-:Y:S01]  /*38c0*/  DMUL R2, R4, 8.11296384146066816958e+31 ;  /* 0x4690000004027828 */ /* 0x000fe20000000000 */
[----:B------:R-:W-:Y:S02]  /*38d0*/  IMAD.MOV.U32 R8, RZ, RZ, 0x0 ;  /* 0x00000000ff087424 */ /* 0x000fe400078e00ff */
[----:B------:R-:W-:Y:S02]  /*38e0*/  IMAD.MOV.U32 R4, RZ, RZ, RZ ;  /* 0x000000ffff047224 */ /* 0x000fe400078e00ff */
[----:B------:R-:W-:Y:S01]  /*38f0*/  IMAD.MOV.U32 R9, RZ, RZ, 0x3fd80000 ;  /* 0x3fd80000ff097424 */ /* 0x000fe200078e00ff */
[----:B------:R-:W0:Y:S03]  /*3900*/  MUFU.RSQ64H R5, R3 ;  /* 0x0000000300057308 */ /* 0x000e260000001c00 */
[----:B0-----:R-:W-:-:S08]  /*3910*/  DMUL R6, R4, R4 ;  /* 0x0000000404067228 */ /* 0x001fd00000000000 */
[----:B------:R-:W-:-:S08]  /*3920*/  DFMA R6, R2, -R6, 1 ;  /* 0x3ff000000206742b */ /* 0x000fd00000000806 */
[----:B------:R-:W-:Y:S02]  /*3930*/  DFMA R8, R6, R8, 0.5 ;  /* 0x3fe000000608742b */ /* 0x000fe40000000008 */
[----:B------:R-:W-:-:S08]  /*3940*/  DMUL R6, R4, R6 ;  /* 0x0000000604067228 */ /* 0x000fd00000000000 */
[----:B------:R-:W-:-:S08]  /*3950*/  DFMA R6, R8, R6, R4 ;  /* 0x000000060806722b */ /* 0x000fd00000000004 */
[----:B------:R-:W-:Y:S02]  /*3960*/  DMUL R4, R2, R6 ;  /* 0x0000000602047228 */ /* 0x000fe40000000000 */
[----:B------:R-:W-:-:S06]  /*3970*/  VIADD R7, R7, 0xfff00000 ;  /* 0xfff0000007077836 */ /* 0x000fcc0000000000 */
[----:B------:R-:W-:-:S08]  /*3980*/  DFMA R8, R4, -R4, R2 ;  /* 0x800000040408722b */ /* 0x000fd00000000002 */
[----:B------:R-:W-:-:S10]  /*3990*/  DFMA R2, R6, R8, R4 ;  /* 0x000000080602722b */ /* 0x000fd40000000004 */
[----:B------:R-:W-:Y:S01]  /*39a0*/  VIADD R3, R3, 0xfcb00000 ;  /* 0xfcb0000003037836 */ /* 0x000fe20000000000 */
[----:B------:R-:W-:Y:S06]  /*39b0*/  BRA `(.L_x_112) ;  /* 0x0000000000047947 */ /* 0x000fec0003800000 */
.L_x_113:
[----:B------:R-:W-:-:S11]  /*39c0*/  DADD R2, R4, R4 ;  /* 0x0000000004027229 */ /* 0x000fd60000000004 */
.L_x_112:
[----:B------:R-:W-:Y:S05]  /*39d0*/  BSYNC.RECONVERGENT B0 ;  /* 0x0000000000007941 */ /* 0x000fea0003800200 */
.L_x_110:
[----:B------:R-:W-:Y:S02]  /*39e0*/  IMAD.MOV.U32 R6, RZ, RZ, R2 ;  /* 0x000000ffff067224 */ /* 0x000fe400078e0002 */
[----:B------:R-:W-:Y:S02]  /*39f0*/  IMAD.MOV.U32 R7, RZ, RZ, R3 ;  /* 0x000000ffff077224 */ /* 0x000fe400078e0003 */
[----:B------:R-:W-:Y:S02]  /*3a00*/  IMAD.MOV.U32 R2, RZ, RZ, R0 ;  /* 0x000000ffff027224 */ /* 0x000fe400078e0000 */
[----:B------:R-:W-:-:S04]  /*3a10*/  IMAD.MOV.U32 R3, RZ, RZ, 0x0 ;  /* 0x00000000ff037424 */ /* 0x000fc800078e00ff */
[----:B------:R-:W-:Y:S05]  /*3a20*/  RET.REL.NODEC R2 `(sq) ;  /* 0xffffffc402747950 */ /* 0x000fea0003c3ffff */
.L_x_114:
[----:B------:R-:W-:-:S00]  /*3a30*/  BRA `(.L_x_114) ;  /* 0xfffffffc00fc7947 */ /* 0x000fc0000383ffff */
[----:B------:R-:W-:-:S00]  /*3a40*/  NOP ;  /* 0x0000000000007918 */ /* 0x000fc00000000000 */
        /* <DEDUP_REMOVED lines=11> */
.L_x_115:


//--------------------- .nv.global.init           --------------------------
	.section	.nv.global.init,"aw",@progbits
.nv.global.init:
	.type		$str,@object
	.size		$str,($str$1 - $str)
$str:
        /*0000*/ 	.byte	0x68, 0x65, 0x61, 0x64, 0x20, 0x21, 0x3d, 0x20, 0x4e, 0x55, 0x4c, 0x4c, 0x00
	.type		$str$1,@object
	.size		$str$1,(__unnamed_1 - $str$1)
$str$1:
        /*000d*/ 	.byte	0x2f, 0x74, 0x6d, 0x70, 0x2f, 0x73, 0x61, 0x73, 0x73, 0x5f, 0x63, 0x75, 0x5f, 0x6b, 0x68, 0x62
        /*001d*/ 	.byte	0x61, 0x6e, 0x66, 0x6c, 0x69, 0x2f, 0x6b, 0x2e, 0x63, 0x75, 0x00
	.type		__unnamed_1,@object
	.size		__unnamed_1,(.L_1 - __unnamed_1)
__unnamed_1:
        /*0028*/ 	.byte	0x6c, 0x6c, 0x6e, 0x6f, 0x64, 0x65, 0x20, 0x2a, 0x67, 0x65, 0x74, 0x4e, 0x65, 0x77, 0x4c, 0x4c
        /*0038*/ 	.byte	0x4e, 0x6f, 0x64, 0x65, 0x28, 0x76, 0x6f, 0x69, 0x64, 0x20, 0x2a, 0x29, 0x00
.L_1:


//--------------------- .nv.shared.reserved.0     --------------------------
	.section	.nv.shared.reserved.0,"aw",@nobits
	.weak		__nv_reservedSMEM_offset_0_alias
	.size		__nv_reservedSMEM_offset_0_alias, 0, 64
	.other		__nv_reservedSMEM_offset_0_alias,@"STO_CUDA_RESERVED_SHARED STV_DEFAULT"
__nv_reservedSMEM_offset_0_alias:
	.zero		0
	.zero		64


//--------------------- .nv.global                --------------------------
	.section	.nv.global,"aw",@nobits
	.align	4
.nv.global:
	.type		llAllocCount,@object
	.size		llAllocCount,(.L_0 - llAllocCount)
llAllocCount:
	.zero		4
.L_0:


//--------------------- .nv.constant0.sq          --------------------------
	.section	.nv.constant0.sq,"a",@progbits
	.sectionflags	@""
	.align	4
.nv.constant0.sq:
	.zero		944


//--------------------- SYMBOLS --------------------------

	.type		.nv.reservedSmem.offset0,@object
	.size		.nv.reservedSmem.offset0,0x4
	.type		malloc,@function
	.type		__assertfail,@function
